//
// Generated by NVIDIA NVVM Compiler
//
// Compiler Build ID: CL-36424714
// Cuda compilation tools, release 13.0, V13.0.88
// Based on NVVM 20.0.0
//

.version 9.0
.target sm_100
.address_size 64

	// .globl	_Z10knn_kernelPK6float2iS1_iP6PairIFi
.extern .shared .align 16 .b8 shared_raw[];

.visible .entry _Z10knn_kernelPK6float2iS1_iP6PairIFi(
	.param .u64 .ptr .align 1 _Z10knn_kernelPK6float2iS1_iP6PairIFi_param_0,
	.param .u32 _Z10knn_kernelPK6float2iS1_iP6PairIFi_param_1,
	.param .u64 .ptr .align 1 _Z10knn_kernelPK6float2iS1_iP6PairIFi_param_2,
	.param .u32 _Z10knn_kernelPK6float2iS1_iP6PairIFi_param_3,
	.param .u64 .ptr .align 1 _Z10knn_kernelPK6float2iS1_iP6PairIFi_param_4,
	.param .u32 _Z10knn_kernelPK6float2iS1_iP6PairIFi_param_5
)
{
	.reg .pred 	%p<412>;
	.reg .b32 	%r<1094>;
	.reg .b32 	%f<216>;
	.reg .b64 	%rd<18>;

	ld.param.u64 	%rd7, [_Z10knn_kernelPK6float2iS1_iP6PairIFi_param_0];
	ld.param.u32 	%r407, [_Z10knn_kernelPK6float2iS1_iP6PairIFi_param_1];
	ld.param.u64 	%rd8, [_Z10knn_kernelPK6float2iS1_iP6PairIFi_param_2];
	ld.param.u32 	%r408, [_Z10knn_kernelPK6float2iS1_iP6PairIFi_param_3];
	ld.param.u64 	%rd9, [_Z10knn_kernelPK6float2iS1_iP6PairIFi_param_4];
	ld.param.u32 	%r409, [_Z10knn_kernelPK6float2iS1_iP6PairIFi_param_5];
	mov.u32 	%r1, %tid.x;
	and.b32  	%r2, %r1, 31;
	shr.u32 	%r3, %r1, 5;
	shl.b32 	%r4, %r409, 4;
	mov.u32 	%r410, %ctaid.x;
	shl.b32 	%r1006, %r410, 2;
	setp.ge.s32 	%p2, %r1006, %r407;
	@%p2 bra 	$L__BB0_403;
	shl.b32 	%r411, %r409, 6;
	mov.u32 	%r412, shared_raw;
	add.s32 	%r413, %r412, 16384;
	add.s32 	%r414, %r413, %r411;
	mul.lo.s32 	%r415, %r409, %r3;
	shl.b32 	%r416, %r415, 2;
	add.s32 	%r6, %r413, %r416;
	shl.b32 	%r417, %r409, 5;
	add.s32 	%r7, %r6, %r417;
	add.s32 	%r8, %r7, %r4;
	shl.b32 	%r418, %r3, 2;
	add.s32 	%r9, %r414, %r418;
	mov.u32 	%r10, %ntid.x;
	mov.b32 	%r419, -1;
	shl.b32 	%r420, %r419, %r2;
	not.b32 	%r11, %r420;
	shl.b32 	%r421, %r409, 2;
	add.s32 	%r12, %r7, %r421;
	mov.u32 	%r422, %nctaid.x;
	shl.b32 	%r13, %r422, 2;
	not.b32 	%r14, %r2;
	add.s32 	%r15, %r409, %r14;
	shr.u32 	%r423, %r15, 5;
	add.s32 	%r424, %r423, 1;
	and.b32  	%r16, %r424, 7;
	or.b32  	%r17, %r2, 32;
	and.b32  	%r18, %r424, 3;
	shl.b32 	%r425, %r2, 2;
	add.s32 	%r19, %r6, %r425;
	add.s32 	%r20, %r19, %r4;
	or.b32  	%r21, %r2, 64;
	or.b32  	%r22, %r2, 96;
	add.s32 	%r23, %r20, %r4;
	shl.b32 	%r426, %r15, 2;
	add.s32 	%r24, %r6, %r426;
	add.s32 	%r25, %r23, %r4;
	add.s32 	%r26, %r24, %r4;
	and.b32  	%r427, %r424, 268435448;
	neg.s32 	%r27, %r427;
	add.s32 	%r428, %r418, 48;
	mad.lo.s32 	%r429, %r409, %r428, %r425;
	add.s32 	%r430, %r429, %r412;
	add.s32 	%r28, %r430, 17280;
	add.s32 	%r431, %r418, 32;
	mad.lo.s32 	%r432, %r409, %r431, %r425;
	add.s32 	%r433, %r432, %r412;
	add.s32 	%r29, %r433, 17280;
	cvta.to.global.u64 	%rd1, %rd7;
	cvta.to.global.u64 	%rd2, %rd9;
	cvta.to.global.u64 	%rd3, %rd8;
	mul.wide.u32 	%rd15, %r2, 8;
$L__BB0_2:
	add.s32 	%r31, %r1006, %r3;
	setp.ge.s32 	%p3, %r31, %r407;
	mov.f32 	%f193, 0f00000000;
	mov.f32 	%f194, %f193;
	@%p3 bra 	$L__BB0_17;
	setp.ge.s32 	%p4, %r2, %r409;
	mul.wide.s32 	%rd10, %r31, 8;
	add.s64 	%rd11, %rd1, %rd10;
	ld.global.nc.v2.f32 	{%f194, %f193}, [%rd11];
	@%p4 bra 	$L__BB0_15;
	setp.lt.u32 	%p5, %r15, 224;
	mov.u32 	%r1011, %r2;
	@%p5 bra 	$L__BB0_7;
	mov.u32 	%r1007, %r29;
	mov.u32 	%r1008, %r28;
	mov.u32 	%r1009, %r27;
	mov.u32 	%r1011, %r2;
$L__BB0_6:
	.pragma "nounroll";
	mov.b32 	%r434, 2139095039;
	st.shared.u32 	[%r1007+-896], %r434;
	mov.b32 	%r435, -1;
	st.shared.u32 	[%r1008+-896], %r435;
	st.shared.u32 	[%r1007+-768], %r434;
	st.shared.u32 	[%r1008+-768], %r435;
	st.shared.u32 	[%r1007+-640], %r434;
	st.shared.u32 	[%r1008+-640], %r435;
	st.shared.u32 	[%r1007+-512], %r434;
	st.shared.u32 	[%r1008+-512], %r435;
	st.shared.u32 	[%r1007+-384], %r434;
	st.shared.u32 	[%r1008+-384], %r435;
	st.shared.u32 	[%r1007+-256], %r434;
	st.shared.u32 	[%r1008+-256], %r435;
	st.shared.u32 	[%r1007+-128], %r434;
	st.shared.u32 	[%r1008+-128], %r435;
	st.shared.u32 	[%r1007], %r434;
	st.shared.u32 	[%r1008], %r435;
	add.s32 	%r1011, %r1011, 256;
	add.s32 	%r1009, %r1009, 8;
	add.s32 	%r1008, %r1008, 1024;
	add.s32 	%r1007, %r1007, 1024;
	setp.ne.s32 	%p6, %r1009, 0;
	@%p6 bra 	$L__BB0_6;
$L__BB0_7:
	setp.eq.s32 	%p7, %r16, 0;
	@%p7 bra 	$L__BB0_15;
	add.s32 	%r436, %r16, -1;
	setp.lt.u32 	%p8, %r436, 3;
	@%p8 bra 	$L__BB0_10;
	shl.b32 	%r437, %r1011, 2;
	add.s32 	%r438, %r7, %r437;
	mov.b32 	%r439, 2139095039;
	st.shared.u32 	[%r438], %r439;
	add.s32 	%r440, %r438, %r4;
	mov.b32 	%r441, -1;
	st.shared.u32 	[%r440], %r441;
	st.shared.u32 	[%r438+128], %r439;
	st.shared.u32 	[%r440+128], %r441;
	st.shared.u32 	[%r438+256], %r439;
	st.shared.u32 	[%r440+256], %r441;
	st.shared.u32 	[%r438+384], %r439;
	st.shared.u32 	[%r440+384], %r441;
	add.s32 	%r1011, %r1011, 128;
$L__BB0_10:
	setp.eq.s32 	%p9, %r18, 0;
	@%p9 bra 	$L__BB0_15;
	and.b32  	%r442, %r15, 96;
	setp.eq.s32 	%p10, %r442, 0;
	@%p10 bra 	$L__BB0_13;
	shl.b32 	%r443, %r1011, 2;
	add.s32 	%r444, %r7, %r443;
	mov.b32 	%r445, 2139095039;
	st.shared.u32 	[%r444], %r445;
	add.s32 	%r446, %r444, %r4;
	mov.b32 	%r447, -1;
	st.shared.u32 	[%r446], %r447;
	st.shared.u32 	[%r444+128], %r445;
	st.shared.u32 	[%r446+128], %r447;
	add.s32 	%r1011, %r1011, 64;
$L__BB0_13:
	and.b32  	%r448, %r15, 32;
	setp.ne.s32 	%p11, %r448, 0;
	@%p11 bra 	$L__BB0_15;
	shl.b32 	%r449, %r1011, 2;
	add.s32 	%r450, %r7, %r449;
	mov.b32 	%r451, 2139095039;
	st.shared.u32 	[%r450], %r451;
	add.s32 	%r452, %r450, %r4;
	mov.b32 	%r453, -1;
	st.shared.u32 	[%r452], %r453;
$L__BB0_15:
	setp.ne.s32 	%p12, %r2, 0;
	@%p12 bra 	$L__BB0_17;
	mov.b32 	%r454, 0;
	st.shared.u32 	[%r9], %r454;
	mov.b32 	%r455, 2139095039;
	st.shared.u32 	[%r9+16], %r455;
$L__BB0_17:
	setp.lt.s32 	%p13, %r408, 1;
	bar.warp.sync 	-1;
	@%p13 bra 	$L__BB0_273;
	mov.b32 	%r1014, 0;
$L__BB0_19:
	sub.s32 	%r46, %r408, %r1014;
	min.s32 	%r47, %r46, 2048;
	bar.sync 	0;
	setp.le.s32 	%p14, %r46, %r1;
	@%p14 bra 	$L__BB0_22;
	mov.u32 	%r1015, %r1;
$L__BB0_21:
	shl.b32 	%r457, %r1015, 3;
	mov.u32 	%r458, shared_raw;
	add.s32 	%r459, %r458, %r457;
	add.s32 	%r460, %r1015, %r1014;
	mul.wide.u32 	%rd12, %r460, 8;
	add.s64 	%rd13, %rd3, %rd12;
	ld.global.nc.v2.f32 	{%f155, %f156}, [%rd13];
	st.shared.v2.f32 	[%r459], {%f155, %f156};
	add.s32 	%r1015, %r1015, %r10;
	setp.lt.s32 	%p15, %r1015, %r47;
	@%p15 bra 	$L__BB0_21;
$L__BB0_22:
	bar.sync 	0;
	setp.le.s32 	%p17, %r46, %r2;
	or.pred  	%p18, %p3, %p17;
	@%p18 bra 	$L__BB0_272;
	mov.u32 	%r1016, %r2;
$L__BB0_24:
	shl.b32 	%r462, %r1016, 3;
	mov.u32 	%r463, shared_raw;
	add.s32 	%r464, %r463, %r462;
	ld.shared.v2.f32 	{%f157, %f158}, [%r464];
	sub.f32 	%f159, %f194, %f157;
	sub.f32 	%f160, %f193, %f158;
	mul.f32 	%f161, %f159, %f159;
	fma.rn.f32 	%f5, %f160, %f160, %f161;
	ld.shared.f32 	%f6, [%r9+16];
	setp.lt.f32 	%p19, %f5, %f6;
	mov.b32 	%r465, -1;
	vote.sync.ballot.b32 	%r51, %p19, %r465;
	setp.eq.s32 	%p21, %r51, 0;
	@%p21 bra 	$L__BB0_271;
	setp.ne.s32 	%p22, %r2, 0;
	popc.b32 	%r52, %r51;
	mov.b32 	%r1017, 0;
	@%p22 bra 	$L__BB0_27;
	atom.shared.add.u32 	%r1017, [%r9], %r52;
$L__BB0_27:
	setp.geu.f32 	%p23, %f5, %f6;
	setp.eq.s32 	%p24, %r2, 0;
	shfl.sync.idx.b32	%r55|%p25, %r1017, 0, 31, -1;
	and.b32  	%r468, %r51, %r11;
	popc.b32 	%r56, %r468;
	sub.s32 	%r469, %r409, %r55;
	max.s32 	%r470, %r469, 0;
	min.u32 	%r471, %r52, %r470;
	selp.b32 	%r472, %r471, 0, %p24;
	shfl.sync.idx.b32	%r473|%p26, %r472, 0, 31, -1;
	setp.ge.s32 	%p27, %r56, %r473;
	or.pred  	%p28, %p23, %p27;
	@%p28 bra 	$L__BB0_29;
	add.s32 	%r474, %r55, %r56;
	shl.b32 	%r475, %r474, 2;
	add.s32 	%r476, %r6, %r475;
	st.shared.f32 	[%r476], %f5;
	add.s32 	%r477, %r1016, %r1014;
	add.s32 	%r478, %r476, %r4;
	st.shared.u32 	[%r478], %r477;
$L__BB0_29:
	add.s32 	%r479, %r55, %r52;
	setp.lt.s32 	%p29, %r479, %r409;
	@%p29 bra 	$L__BB0_271;
	bar.warp.sync 	-1;
	add.s32 	%r480, %r55, %r2;
	add.s32 	%r1020, %r480, %r473;
	setp.ge.s32 	%p30, %r1020, %r409;
	@%p30 bra 	$L__BB0_42;
	add.s32 	%r481, %r1020, 32;
	max.s32 	%r482, %r409, %r481;
	add.s32 	%r483, %r482, %r14;
	add.s32 	%r484, %r55, %r473;
	sub.s32 	%r59, %r483, %r484;
	shr.u32 	%r485, %r59, 5;
	add.s32 	%r60, %r485, 1;
	and.b32  	%r61, %r60, 7;
	setp.lt.u32 	%p31, %r59, 224;
	@%p31 bra 	$L__BB0_34;
	and.b32  	%r62, %r60, 268435448;
	mov.b32 	%r1019, 0;
$L__BB0_33:
	.pragma "nounroll";
	shl.b32 	%r487, %r1020, 2;
	add.s32 	%r488, %r6, %r487;
	mov.b32 	%r489, 2139095039;
	st.shared.u32 	[%r488], %r489;
	add.s32 	%r490, %r488, %r4;
	mov.b32 	%r491, -1;
	st.shared.u32 	[%r490], %r491;
	st.shared.u32 	[%r488+128], %r489;
	st.shared.u32 	[%r490+128], %r491;
	st.shared.u32 	[%r488+256], %r489;
	st.shared.u32 	[%r490+256], %r491;
	st.shared.u32 	[%r488+384], %r489;
	st.shared.u32 	[%r490+384], %r491;
	st.shared.u32 	[%r488+512], %r489;
	st.shared.u32 	[%r490+512], %r491;
	st.shared.u32 	[%r488+640], %r489;
	st.shared.u32 	[%r490+640], %r491;
	st.shared.u32 	[%r488+768], %r489;
	st.shared.u32 	[%r490+768], %r491;
	st.shared.u32 	[%r488+896], %r489;
	st.shared.u32 	[%r490+896], %r491;
	add.s32 	%r1020, %r1020, 256;
	add.s32 	%r1019, %r1019, 8;
	setp.ne.s32 	%p32, %r1019, %r62;
	@%p32 bra 	$L__BB0_33;
$L__BB0_34:
	setp.eq.s32 	%p33, %r61, 0;
	@%p33 bra 	$L__BB0_42;
	setp.lt.u32 	%p34, %r61, 4;
	@%p34 bra 	$L__BB0_37;
	shl.b32 	%r492, %r1020, 2;
	add.s32 	%r493, %r6, %r492;
	mov.b32 	%r494, 2139095039;
	st.shared.u32 	[%r493], %r494;
	add.s32 	%r495, %r493, %r4;
	mov.b32 	%r496, -1;
	st.shared.u32 	[%r495], %r496;
	st.shared.u32 	[%r493+128], %r494;
	st.shared.u32 	[%r495+128], %r496;
	st.shared.u32 	[%r493+256], %r494;
	st.shared.u32 	[%r495+256], %r496;
	st.shared.u32 	[%r493+384], %r494;
	st.shared.u32 	[%r495+384], %r496;
	add.s32 	%r1020, %r1020, 128;
$L__BB0_37:
	and.b32  	%r497, %r60, 3;
	setp.eq.s32 	%p35, %r497, 0;
	@%p35 bra 	$L__BB0_42;
	setp.eq.s32 	%p36, %r497, 1;
	@%p36 bra 	$L__BB0_40;
	shl.b32 	%r498, %r1020, 2;
	add.s32 	%r499, %r6, %r498;
	mov.b32 	%r500, 2139095039;
	st.shared.u32 	[%r499], %r500;
	add.s32 	%r501, %r499, %r4;
	mov.b32 	%r502, -1;
	st.shared.u32 	[%r501], %r502;
	st.shared.u32 	[%r499+128], %r500;
	st.shared.u32 	[%r501+128], %r502;
	add.s32 	%r1020, %r1020, 64;
$L__BB0_40:
	and.b32  	%r503, %r59, 32;
	setp.ne.s32 	%p37, %r503, 0;
	@%p37 bra 	$L__BB0_42;
	shl.b32 	%r504, %r1020, 2;
	add.s32 	%r505, %r6, %r504;
	mov.b32 	%r506, 2139095039;
	st.shared.u32 	[%r505], %r506;
	add.s32 	%r507, %r505, %r4;
	mov.b32 	%r508, -1;
	st.shared.u32 	[%r507], %r508;
$L__BB0_42:
	setp.lt.s32 	%p38, %r409, 2;
	bar.warp.sync 	-1;
	@%p38 bra 	$L__BB0_75;
	mov.b32 	%r1027, 2;
$L__BB0_44:
	shr.s32 	%r1028, %r1027, 1;
	setp.lt.s32 	%p39, %r1028, 1;
	@%p39 bra 	$L__BB0_74;
	and.b32  	%r84, %r2, %r1027;
	and.b32  	%r85, %r17, %r1027;
	and.b32  	%r86, %r21, %r1027;
$L__BB0_46:
	mov.u32 	%r87, %r1028;
	setp.ge.s32 	%p40, %r2, %r409;
	@%p40 bra 	$L__BB0_73;
	setp.eq.s32 	%p41, %r18, 0;
	mov.u32 	%r1029, %r2;
	@%p41 bra 	$L__BB0_59;
	xor.b32  	%r88, %r2, %r87;
	setp.le.u32 	%p42, %r88, %r2;
	@%p42 bra 	$L__BB0_51;
	setp.eq.s32 	%p43, %r84, 0;
	ld.shared.f32 	%f16, [%r19];
	shl.b32 	%r510, %r88, 2;
	add.s32 	%r89, %r6, %r510;
	ld.shared.f32 	%f17, [%r89];
	add.s32 	%r90, %r89, %r4;
	setp.leu.f32 	%p44, %f16, %f17;
	setp.geu.f32 	%p45, %f16, %f17;
	selp.u32 	%r511, -1, 0, %p45;
	selp.u32 	%r512, -1, 0, %p44;
	selp.b32 	%r513, %r512, %r511, %p43;
	and.b32  	%r514, %r513, 1;
	setp.eq.b32 	%p46, %r514, 1;
	@%p46 bra 	$L__BB0_51;
	ld.shared.u32 	%r515, [%r90];
	ld.shared.u32 	%r516, [%r20];
	st.shared.f32 	[%r19], %f17;
	st.shared.f32 	[%r89], %f16;
	st.shared.u32 	[%r20], %r515;
	st.shared.u32 	[%r90], %r516;
$L__BB0_51:
	setp.eq.s32 	%p47, %r18, 1;
	mov.u32 	%r1029, %r17;
	@%p47 bra 	$L__BB0_59;
	xor.b32  	%r91, %r17, %r87;
	setp.le.u32 	%p48, %r91, %r17;
	@%p48 bra 	$L__BB0_55;
	setp.eq.s32 	%p49, %r85, 0;
	ld.shared.f32 	%f18, [%r19+128];
	shl.b32 	%r517, %r91, 2;
	add.s32 	%r92, %r6, %r517;
	ld.shared.f32 	%f19, [%r92];
	setp.leu.f32 	%p50, %f18, %f19;
	setp.geu.f32 	%p51, %f18, %f19;
	selp.u32 	%r518, -1, 0, %p51;
	selp.u32 	%r519, -1, 0, %p50;
	selp.b32 	%r520, %r519, %r518, %p49;
	and.b32  	%r521, %r520, 1;
	setp.eq.b32 	%p52, %r521, 1;
	@%p52 bra 	$L__BB0_55;
	add.s32 	%r522, %r92, %r4;
	ld.shared.u32 	%r523, [%r522];
	ld.shared.u32 	%r524, [%r20+128];
	st.shared.f32 	[%r19+128], %f19;
	st.shared.f32 	[%r92], %f18;
	st.shared.u32 	[%r20+128], %r523;
	st.shared.u32 	[%r522], %r524;
$L__BB0_55:
	setp.eq.s32 	%p53, %r18, 2;
	mov.u32 	%r1029, %r21;
	@%p53 bra 	$L__BB0_59;
	xor.b32  	%r93, %r21, %r87;
	setp.le.u32 	%p54, %r93, %r21;
	mov.u32 	%r1029, %r22;
	@%p54 bra 	$L__BB0_59;
	setp.eq.s32 	%p55, %r86, 0;
	ld.shared.f32 	%f20, [%r19+256];
	shl.b32 	%r525, %r93, 2;
	add.s32 	%r94, %r6, %r525;
	ld.shared.f32 	%f21, [%r94];
	setp.leu.f32 	%p56, %f20, %f21;
	setp.geu.f32 	%p57, %f20, %f21;
	selp.u32 	%r526, -1, 0, %p57;
	selp.u32 	%r527, -1, 0, %p56;
	selp.b32 	%r528, %r527, %r526, %p55;
	and.b32  	%r529, %r528, 1;
	setp.eq.b32 	%p58, %r529, 1;
	mov.u32 	%r1029, %r22;
	@%p58 bra 	$L__BB0_59;
	add.s32 	%r530, %r94, %r4;
	ld.shared.u32 	%r531, [%r530];
	ld.shared.u32 	%r532, [%r20+256];
	st.shared.f32 	[%r19+256], %f21;
	st.shared.f32 	[%r94], %f20;
	st.shared.u32 	[%r20+256], %r531;
	st.shared.u32 	[%r530], %r532;
	mov.u32 	%r1029, %r22;
$L__BB0_59:
	setp.lt.u32 	%p59, %r15, 96;
	@%p59 bra 	$L__BB0_73;
$L__BB0_60:
	xor.b32  	%r97, %r1029, %r87;
	setp.le.s32 	%p60, %r97, %r1029;
	shl.b32 	%r533, %r1029, 2;
	add.s32 	%r98, %r6, %r533;
	add.s32 	%r99, %r98, %r4;
	@%p60 bra 	$L__BB0_63;
	and.b32  	%r534, %r1029, %r1027;
	setp.eq.s32 	%p61, %r534, 0;
	ld.shared.f32 	%f22, [%r98];
	shl.b32 	%r535, %r97, 2;
	add.s32 	%r100, %r6, %r535;
	ld.shared.f32 	%f23, [%r100];
	add.s32 	%r101, %r100, %r4;
	setp.leu.f32 	%p62, %f22, %f23;
	setp.geu.f32 	%p63, %f22, %f23;
	selp.u32 	%r536, -1, 0, %p63;
	selp.u32 	%r537, -1, 0, %p62;
	selp.b32 	%r538, %r537, %r536, %p61;
	and.b32  	%r539, %r538, 1;
	setp.eq.b32 	%p64, %r539, 1;
	@%p64 bra 	$L__BB0_63;
	ld.shared.u32 	%r540, [%r101];
	ld.shared.u32 	%r541, [%r99];
	st.shared.f32 	[%r98], %f23;
	st.shared.f32 	[%r100], %f22;
	st.shared.u32 	[%r99], %r540;
	st.shared.u32 	[%r101], %r541;
$L__BB0_63:
	add.s32 	%r102, %r1029, 32;
	xor.b32  	%r103, %r102, %r87;
	setp.le.s32 	%p65, %r103, %r102;
	@%p65 bra 	$L__BB0_66;
	and.b32  	%r542, %r102, %r1027;
	setp.eq.s32 	%p66, %r542, 0;
	ld.shared.f32 	%f24, [%r98+128];
	shl.b32 	%r543, %r103, 2;
	add.s32 	%r104, %r6, %r543;
	ld.shared.f32 	%f25, [%r104];
	setp.leu.f32 	%p67, %f24, %f25;
	setp.geu.f32 	%p68, %f24, %f25;
	selp.u32 	%r544, -1, 0, %p68;
	selp.u32 	%r545, -1, 0, %p67;
	selp.b32 	%r546, %r545, %r544, %p66;
	and.b32  	%r547, %r546, 1;
	setp.eq.b32 	%p69, %r547, 1;
	@%p69 bra 	$L__BB0_66;
	add.s32 	%r548, %r104, %r4;
	ld.shared.u32 	%r549, [%r548];
	ld.shared.u32 	%r550, [%r99+128];
	st.shared.f32 	[%r98+128], %f25;
	st.shared.f32 	[%r104], %f24;
	st.shared.u32 	[%r99+128], %r549;
	st.shared.u32 	[%r548], %r550;
$L__BB0_66:
	add.s32 	%r105, %r1029, 64;
	xor.b32  	%r106, %r105, %r87;
	setp.le.s32 	%p70, %r106, %r105;
	@%p70 bra 	$L__BB0_69;
	and.b32  	%r551, %r105, %r1027;
	setp.eq.s32 	%p71, %r551, 0;
	ld.shared.f32 	%f26, [%r98+256];
	shl.b32 	%r552, %r106, 2;
	add.s32 	%r107, %r6, %r552;
	ld.shared.f32 	%f27, [%r107];
	setp.leu.f32 	%p72, %f26, %f27;
	setp.geu.f32 	%p73, %f26, %f27;
	selp.u32 	%r553, -1, 0, %p73;
	selp.u32 	%r554, -1, 0, %p72;
	selp.b32 	%r555, %r554, %r553, %p71;
	and.b32  	%r556, %r555, 1;
	setp.eq.b32 	%p74, %r556, 1;
	@%p74 bra 	$L__BB0_69;
	add.s32 	%r557, %r107, %r4;
	ld.shared.u32 	%r558, [%r557];
	ld.shared.u32 	%r559, [%r99+256];
	st.shared.f32 	[%r98+256], %f27;
	st.shared.f32 	[%r107], %f26;
	st.shared.u32 	[%r99+256], %r558;
	st.shared.u32 	[%r557], %r559;
$L__BB0_69:
	add.s32 	%r108, %r1029, 96;
	xor.b32  	%r109, %r108, %r87;
	setp.le.s32 	%p75, %r109, %r108;
	@%p75 bra 	$L__BB0_72;
	and.b32  	%r560, %r108, %r1027;
	setp.eq.s32 	%p76, %r560, 0;
	ld.shared.f32 	%f28, [%r98+384];
	shl.b32 	%r561, %r109, 2;
	add.s32 	%r110, %r6, %r561;
	ld.shared.f32 	%f29, [%r110];
	setp.leu.f32 	%p77, %f28, %f29;
	setp.geu.f32 	%p78, %f28, %f29;
	selp.u32 	%r562, -1, 0, %p78;
	selp.u32 	%r563, -1, 0, %p77;
	selp.b32 	%r564, %r563, %r562, %p76;
	and.b32  	%r565, %r564, 1;
	setp.eq.b32 	%p79, %r565, 1;
	@%p79 bra 	$L__BB0_72;
	add.s32 	%r566, %r110, %r4;
	ld.shared.u32 	%r567, [%r566];
	ld.shared.u32 	%r568, [%r99+384];
	st.shared.f32 	[%r98+384], %f29;
	st.shared.f32 	[%r110], %f28;
	st.shared.u32 	[%r99+384], %r567;
	st.shared.u32 	[%r566], %r568;
$L__BB0_72:
	add.s32 	%r1029, %r1029, 128;
	setp.lt.s32 	%p80, %r1029, %r409;
	@%p80 bra 	$L__BB0_60;
$L__BB0_73:
	bar.warp.sync 	-1;
	shr.u32 	%r1028, %r87, 1;
	setp.gt.u32 	%p81, %r87, 1;
	@%p81 bra 	$L__BB0_46;
$L__BB0_74:
	shl.b32 	%r1027, %r1027, 1;
	setp.gt.s32 	%p82, %r1027, %r409;
	@%p82 bra 	$L__BB0_75;
	bra.uni 	$L__BB0_44;
$L__BB0_75:
	setp.ge.s32 	%p83, %r2, %r409;
	@%p83 bra 	$L__BB0_103;
	setp.eq.s32 	%p84, %r18, 0;
	mov.u32 	%r1026, %r2;
	@%p84 bra 	$L__BB0_89;
	ld.shared.f32 	%f195, [%r23];
	ld.shared.f32 	%f8, [%r24];
	setp.gtu.f32 	%p85, %f195, %f8;
	@%p85 bra 	$L__BB0_79;
	ld.shared.u32 	%r1023, [%r25];
	bra.uni 	$L__BB0_80;
$L__BB0_79:
	ld.shared.u32 	%r1023, [%r26];
	mov.f32 	%f195, %f8;
$L__BB0_80:
	setp.eq.s32 	%p86, %r18, 1;
	st.shared.f32 	[%r19], %f195;
	st.shared.u32 	[%r20], %r1023;
	mov.u32 	%r1026, %r17;
	@%p86 bra 	$L__BB0_89;
	ld.shared.f32 	%f196, [%r23+128];
	ld.shared.f32 	%f11, [%r24+-128];
	setp.gtu.f32 	%p87, %f196, %f11;
	@%p87 bra 	$L__BB0_83;
	ld.shared.u32 	%r1024, [%r25+128];
	bra.uni 	$L__BB0_84;
$L__BB0_83:
	ld.shared.u32 	%r1024, [%r26+-128];
	mov.f32 	%f196, %f11;
$L__BB0_84:
	setp.eq.s32 	%p88, %r18, 2;
	st.shared.f32 	[%r19+128], %f196;
	st.shared.u32 	[%r20+128], %r1024;
	mov.u32 	%r1026, %r21;
	@%p88 bra 	$L__BB0_89;
	ld.shared.f32 	%f197, [%r23+256];
	ld.shared.f32 	%f14, [%r24+-256];
	setp.gtu.f32 	%p89, %f197, %f14;
	@%p89 bra 	$L__BB0_87;
	ld.shared.u32 	%r1025, [%r25+256];
	bra.uni 	$L__BB0_88;
$L__BB0_87:
	ld.shared.u32 	%r1025, [%r26+-256];
	mov.f32 	%f197, %f14;
$L__BB0_88:
	st.shared.f32 	[%r19+256], %f197;
	st.shared.u32 	[%r20+256], %r1025;
	mov.u32 	%r1026, %r22;
$L__BB0_89:
	setp.lt.u32 	%p90, %r15, 96;
	@%p90 bra 	$L__BB0_103;
$L__BB0_90:
	not.b32 	%r569, %r1026;
	add.s32 	%r570, %r409, %r569;
	shl.b32 	%r571, %r1026, 2;
	add.s32 	%r115, %r7, %r571;
	ld.shared.f32 	%f198, [%r115];
	shl.b32 	%r572, %r570, 2;
	add.s32 	%r116, %r6, %r572;
	ld.shared.f32 	%f31, [%r116];
	add.s32 	%r117, %r115, %r4;
	add.s32 	%r118, %r116, %r4;
	setp.gtu.f32 	%p91, %f198, %f31;
	@%p91 bra 	$L__BB0_92;
	ld.shared.u32 	%r1032, [%r117];
	bra.uni 	$L__BB0_93;
$L__BB0_92:
	ld.shared.u32 	%r1032, [%r118];
	mov.f32 	%f198, %f31;
$L__BB0_93:
	shl.b32 	%r573, %r1026, 2;
	add.s32 	%r122, %r6, %r573;
	st.shared.f32 	[%r122], %f198;
	add.s32 	%r123, %r122, %r4;
	st.shared.u32 	[%r123], %r1032;
	ld.shared.f32 	%f199, [%r115+128];
	ld.shared.f32 	%f34, [%r116+-128];
	setp.gtu.f32 	%p92, %f199, %f34;
	@%p92 bra 	$L__BB0_95;
	ld.shared.u32 	%r1033, [%r117+128];
	bra.uni 	$L__BB0_96;
$L__BB0_95:
	ld.shared.u32 	%r1033, [%r118+-128];
	mov.f32 	%f199, %f34;
$L__BB0_96:
	st.shared.f32 	[%r122+128], %f199;
	st.shared.u32 	[%r123+128], %r1033;
	ld.shared.f32 	%f200, [%r115+256];
	ld.shared.f32 	%f37, [%r116+-256];
	setp.gtu.f32 	%p93, %f200, %f37;
	@%p93 bra 	$L__BB0_98;
	ld.shared.u32 	%r1034, [%r117+256];
	bra.uni 	$L__BB0_99;
$L__BB0_98:
	ld.shared.u32 	%r1034, [%r118+-256];
	mov.f32 	%f200, %f37;
$L__BB0_99:
	st.shared.f32 	[%r122+256], %f200;
	st.shared.u32 	[%r123+256], %r1034;
	ld.shared.f32 	%f201, [%r115+384];
	ld.shared.f32 	%f40, [%r116+-384];
	setp.gtu.f32 	%p94, %f201, %f40;
	@%p94 bra 	$L__BB0_101;
	ld.shared.u32 	%r1035, [%r117+384];
	bra.uni 	$L__BB0_102;
$L__BB0_101:
	ld.shared.u32 	%r1035, [%r118+-384];
	mov.f32 	%f201, %f40;
$L__BB0_102:
	st.shared.f32 	[%r122+384], %f201;
	st.shared.u32 	[%r123+384], %r1035;
	add.s32 	%r1026, %r1026, 128;
	setp.lt.s32 	%p95, %r1026, %r409;
	@%p95 bra 	$L__BB0_90;
$L__BB0_103:
	bar.warp.sync 	-1;
	@%p38 bra 	$L__BB0_136;
	mov.b32 	%r1037, 2;
$L__BB0_105:
	shr.s32 	%r1038, %r1037, 1;
	setp.lt.s32 	%p97, %r1038, 1;
	@%p97 bra 	$L__BB0_135;
	and.b32  	%r137, %r2, %r1037;
	and.b32  	%r138, %r17, %r1037;
	and.b32  	%r139, %r21, %r1037;
$L__BB0_107:
	mov.u32 	%r140, %r1038;
	@%p83 bra 	$L__BB0_134;
	setp.eq.s32 	%p99, %r18, 0;
	mov.u32 	%r1039, %r2;
	@%p99 bra 	$L__BB0_120;
	xor.b32  	%r141, %r2, %r140;
	setp.le.u32 	%p100, %r141, %r2;
	@%p100 bra 	$L__BB0_112;
	setp.eq.s32 	%p101, %r137, 0;
	ld.shared.f32 	%f42, [%r19];
	shl.b32 	%r575, %r141, 2;
	add.s32 	%r142, %r6, %r575;
	ld.shared.f32 	%f43, [%r142];
	add.s32 	%r143, %r142, %r4;
	setp.leu.f32 	%p102, %f42, %f43;
	setp.geu.f32 	%p103, %f42, %f43;
	selp.u32 	%r576, -1, 0, %p103;
	selp.u32 	%r577, -1, 0, %p102;
	selp.b32 	%r578, %r577, %r576, %p101;
	and.b32  	%r579, %r578, 1;
	setp.eq.b32 	%p104, %r579, 1;
	@%p104 bra 	$L__BB0_112;
	ld.shared.u32 	%r580, [%r143];
	ld.shared.u32 	%r581, [%r20];
	st.shared.f32 	[%r19], %f43;
	st.shared.f32 	[%r142], %f42;
	st.shared.u32 	[%r20], %r580;
	st.shared.u32 	[%r143], %r581;
$L__BB0_112:
	setp.eq.s32 	%p105, %r18, 1;
	mov.u32 	%r1039, %r17;
	@%p105 bra 	$L__BB0_120;
	xor.b32  	%r144, %r17, %r140;
	setp.le.u32 	%p106, %r144, %r17;
	@%p106 bra 	$L__BB0_116;
	setp.eq.s32 	%p107, %r138, 0;
	ld.shared.f32 	%f44, [%r19+128];
	shl.b32 	%r582, %r144, 2;
	add.s32 	%r145, %r6, %r582;
	ld.shared.f32 	%f45, [%r145];
	setp.leu.f32 	%p108, %f44, %f45;
	setp.geu.f32 	%p109, %f44, %f45;
	selp.u32 	%r583, -1, 0, %p109;
	selp.u32 	%r584, -1, 0, %p108;
	selp.b32 	%r585, %r584, %r583, %p107;
	and.b32  	%r586, %r585, 1;
	setp.eq.b32 	%p110, %r586, 1;
	@%p110 bra 	$L__BB0_116;
	add.s32 	%r587, %r145, %r4;
	ld.shared.u32 	%r588, [%r587];
	ld.shared.u32 	%r589, [%r20+128];
	st.shared.f32 	[%r19+128], %f45;
	st.shared.f32 	[%r145], %f44;
	st.shared.u32 	[%r20+128], %r588;
	st.shared.u32 	[%r587], %r589;
$L__BB0_116:
	setp.eq.s32 	%p111, %r18, 2;
	mov.u32 	%r1039, %r21;
	@%p111 bra 	$L__BB0_120;
	xor.b32  	%r146, %r21, %r140;
	setp.le.u32 	%p112, %r146, %r21;
	mov.u32 	%r1039, %r22;
	@%p112 bra 	$L__BB0_120;
	setp.eq.s32 	%p113, %r139, 0;
	ld.shared.f32 	%f46, [%r19+256];
	shl.b32 	%r590, %r146, 2;
	add.s32 	%r147, %r6, %r590;
	ld.shared.f32 	%f47, [%r147];
	setp.leu.f32 	%p114, %f46, %f47;
	setp.geu.f32 	%p115, %f46, %f47;
	selp.u32 	%r591, -1, 0, %p115;
	selp.u32 	%r592, -1, 0, %p114;
	selp.b32 	%r593, %r592, %r591, %p113;
	and.b32  	%r594, %r593, 1;
	setp.eq.b32 	%p116, %r594, 1;
	mov.u32 	%r1039, %r22;
	@%p116 bra 	$L__BB0_120;
	add.s32 	%r595, %r147, %r4;
	ld.shared.u32 	%r596, [%r595];
	ld.shared.u32 	%r597, [%r20+256];
	st.shared.f32 	[%r19+256], %f47;
	st.shared.f32 	[%r147], %f46;
	st.shared.u32 	[%r20+256], %r596;
	st.shared.u32 	[%r595], %r597;
	mov.u32 	%r1039, %r22;
$L__BB0_120:
	setp.lt.u32 	%p117, %r15, 96;
	@%p117 bra 	$L__BB0_134;
$L__BB0_121:
	xor.b32  	%r150, %r1039, %r140;
	setp.le.s32 	%p118, %r150, %r1039;
	shl.b32 	%r598, %r1039, 2;
	add.s32 	%r151, %r6, %r598;
	add.s32 	%r152, %r151, %r4;
	@%p118 bra 	$L__BB0_124;
	and.b32  	%r599, %r1039, %r1037;
	setp.eq.s32 	%p119, %r599, 0;
	ld.shared.f32 	%f48, [%r151];
	shl.b32 	%r600, %r150, 2;
	add.s32 	%r153, %r6, %r600;
	ld.shared.f32 	%f49, [%r153];
	add.s32 	%r154, %r153, %r4;
	setp.leu.f32 	%p120, %f48, %f49;
	setp.geu.f32 	%p121, %f48, %f49;
	selp.u32 	%r601, -1, 0, %p121;
	selp.u32 	%r602, -1, 0, %p120;
	selp.b32 	%r603, %r602, %r601, %p119;
	and.b32  	%r604, %r603, 1;
	setp.eq.b32 	%p122, %r604, 1;
	@%p122 bra 	$L__BB0_124;
	ld.shared.u32 	%r605, [%r154];
	ld.shared.u32 	%r606, [%r152];
	st.shared.f32 	[%r151], %f49;
	st.shared.f32 	[%r153], %f48;
	st.shared.u32 	[%r152], %r605;
	st.shared.u32 	[%r154], %r606;
$L__BB0_124:
	add.s32 	%r155, %r1039, 32;
	xor.b32  	%r156, %r155, %r140;
	setp.le.s32 	%p123, %r156, %r155;
	@%p123 bra 	$L__BB0_127;
	and.b32  	%r607, %r155, %r1037;
	setp.eq.s32 	%p124, %r607, 0;
	ld.shared.f32 	%f50, [%r151+128];
	shl.b32 	%r608, %r156, 2;
	add.s32 	%r157, %r6, %r608;
	ld.shared.f32 	%f51, [%r157];
	setp.leu.f32 	%p125, %f50, %f51;
	setp.geu.f32 	%p126, %f50, %f51;
	selp.u32 	%r609, -1, 0, %p126;
	selp.u32 	%r610, -1, 0, %p125;
	selp.b32 	%r611, %r610, %r609, %p124;
	and.b32  	%r612, %r611, 1;
	setp.eq.b32 	%p127, %r612, 1;
	@%p127 bra 	$L__BB0_127;
	add.s32 	%r613, %r157, %r4;
	ld.shared.u32 	%r614, [%r613];
	ld.shared.u32 	%r615, [%r152+128];
	st.shared.f32 	[%r151+128], %f51;
	st.shared.f32 	[%r157], %f50;
	st.shared.u32 	[%r152+128], %r614;
	st.shared.u32 	[%r613], %r615;
$L__BB0_127:
	add.s32 	%r158, %r1039, 64;
	xor.b32  	%r159, %r158, %r140;
	setp.le.s32 	%p128, %r159, %r158;
	@%p128 bra 	$L__BB0_130;
	and.b32  	%r616, %r158, %r1037;
	setp.eq.s32 	%p129, %r616, 0;
	ld.shared.f32 	%f52, [%r151+256];
	shl.b32 	%r617, %r159, 2;
	add.s32 	%r160, %r6, %r617;
	ld.shared.f32 	%f53, [%r160];
	setp.leu.f32 	%p130, %f52, %f53;
	setp.geu.f32 	%p131, %f52, %f53;
	selp.u32 	%r618, -1, 0, %p131;
	selp.u32 	%r619, -1, 0, %p130;
	selp.b32 	%r620, %r619, %r618, %p129;
	and.b32  	%r621, %r620, 1;
	setp.eq.b32 	%p132, %r621, 1;
	@%p132 bra 	$L__BB0_130;
	add.s32 	%r622, %r160, %r4;
	ld.shared.u32 	%r623, [%r622];
	ld.shared.u32 	%r624, [%r152+256];
	st.shared.f32 	[%r151+256], %f53;
	st.shared.f32 	[%r160], %f52;
	st.shared.u32 	[%r152+256], %r623;
	st.shared.u32 	[%r622], %r624;
$L__BB0_130:
	add.s32 	%r161, %r1039, 96;
	xor.b32  	%r162, %r161, %r140;
	setp.le.s32 	%p133, %r162, %r161;
	@%p133 bra 	$L__BB0_133;
	and.b32  	%r625, %r161, %r1037;
	setp.eq.s32 	%p134, %r625, 0;
	ld.shared.f32 	%f54, [%r151+384];
	shl.b32 	%r626, %r162, 2;
	add.s32 	%r163, %r6, %r626;
	ld.shared.f32 	%f55, [%r163];
	setp.leu.f32 	%p135, %f54, %f55;
	setp.geu.f32 	%p136, %f54, %f55;
	selp.u32 	%r627, -1, 0, %p136;
	selp.u32 	%r628, -1, 0, %p135;
	selp.b32 	%r629, %r628, %r627, %p134;
	and.b32  	%r630, %r629, 1;
	setp.eq.b32 	%p137, %r630, 1;
	@%p137 bra 	$L__BB0_133;
	add.s32 	%r631, %r163, %r4;
	ld.shared.u32 	%r632, [%r631];
	ld.shared.u32 	%r633, [%r152+384];
	st.shared.f32 	[%r151+384], %f55;
	st.shared.f32 	[%r163], %f54;
	st.shared.u32 	[%r152+384], %r632;
	st.shared.u32 	[%r631], %r633;
$L__BB0_133:
	add.s32 	%r1039, %r1039, 128;
	setp.lt.s32 	%p138, %r1039, %r409;
	@%p138 bra 	$L__BB0_121;
$L__BB0_134:
	bar.warp.sync 	-1;
	shr.u32 	%r1038, %r140, 1;
	setp.gt.u32 	%p139, %r140, 1;
	@%p139 bra 	$L__BB0_107;
$L__BB0_135:
	shl.b32 	%r1037, %r1037, 1;
	setp.gt.s32 	%p140, %r1037, %r409;
	@%p140 bra 	$L__BB0_136;
	bra.uni 	$L__BB0_105;
$L__BB0_136:
	@%p83 bra 	$L__BB0_143;
	setp.eq.s32 	%p142, %r18, 0;
	mov.u32 	%r1036, %r2;
	@%p142 bra 	$L__BB0_141;
	setp.eq.s32 	%p143, %r18, 1;
	ld.shared.f32 	%f162, [%r19];
	st.shared.f32 	[%r23], %f162;
	ld.shared.u32 	%r634, [%r20];
	st.shared.u32 	[%r25], %r634;
	mov.u32 	%r1036, %r17;
	@%p143 bra 	$L__BB0_141;
	setp.eq.s32 	%p144, %r18, 2;
	ld.shared.f32 	%f163, [%r19+128];
	st.shared.f32 	[%r23+128], %f163;
	ld.shared.u32 	%r635, [%r20+128];
	st.shared.u32 	[%r25+128], %r635;
	mov.u32 	%r1036, %r21;
	@%p144 bra 	$L__BB0_141;
	ld.shared.f32 	%f164, [%r19+256];
	st.shared.f32 	[%r23+256], %f164;
	ld.shared.u32 	%r636, [%r20+256];
	st.shared.u32 	[%r25+256], %r636;
	mov.u32 	%r1036, %r22;
$L__BB0_141:
	setp.lt.u32 	%p145, %r15, 96;
	@%p145 bra 	$L__BB0_143;
$L__BB0_142:
	shl.b32 	%r637, %r1036, 2;
	add.s32 	%r638, %r6, %r637;
	ld.shared.f32 	%f165, [%r638];
	add.s32 	%r639, %r7, %r637;
	st.shared.f32 	[%r639], %f165;
	add.s32 	%r640, %r638, %r4;
	ld.shared.u32 	%r641, [%r640];
	add.s32 	%r642, %r639, %r4;
	st.shared.u32 	[%r642], %r641;
	ld.shared.f32 	%f166, [%r638+128];
	st.shared.f32 	[%r639+128], %f166;
	ld.shared.u32 	%r643, [%r640+128];
	st.shared.u32 	[%r642+128], %r643;
	ld.shared.f32 	%f167, [%r638+256];
	st.shared.f32 	[%r639+256], %f167;
	ld.shared.u32 	%r644, [%r640+256];
	st.shared.u32 	[%r642+256], %r644;
	ld.shared.f32 	%f168, [%r638+384];
	st.shared.f32 	[%r639+384], %f168;
	ld.shared.u32 	%r645, [%r640+384];
	st.shared.u32 	[%r642+384], %r645;
	add.s32 	%r1036, %r1036, 128;
	setp.lt.s32 	%p146, %r1036, %r409;
	@%p146 bra 	$L__BB0_142;
$L__BB0_143:
	bar.warp.sync 	-1;
	@%p22 bra 	$L__BB0_145;
	ld.shared.f32 	%f169, [%r12+-4];
	st.shared.f32 	[%r9+16], %f169;
$L__BB0_145:
	setp.ne.s32 	%p148, %r2, 0;
	bar.warp.sync 	-1;
	@%p148 bra 	$L__BB0_147;
	mov.b32 	%r646, 0;
	st.shared.u32 	[%r9], %r646;
$L__BB0_147:
	setp.lt.f32 	%p149, %f5, %f6;
	bar.warp.sync 	-1;
	and.pred  	%p1, %p149, %p27;
	mov.b32 	%r648, -1;
	vote.sync.ballot.b32 	%r169, %p1, %r648;
	popc.b32 	%r170, %r169;
	setp.eq.s32 	%p152, %r169, 0;
	@%p152 bra 	$L__BB0_271;
	mov.b32 	%r1042, 0;
	@%p148 bra 	$L__BB0_150;
	atom.shared.add.u32 	%r1042, [%r9], %r170;
$L__BB0_150:
	setp.eq.s32 	%p154, %r2, 0;
	shfl.sync.idx.b32	%r173|%p155, %r1042, 0, 31, -1;
	and.b32  	%r651, %r169, %r11;
	popc.b32 	%r174, %r651;
	sub.s32 	%r652, %r409, %r173;
	max.s32 	%r653, %r652, 0;
	min.u32 	%r654, %r170, %r653;
	selp.b32 	%r655, %r654, 0, %p154;
	shfl.sync.idx.b32	%r656|%p156, %r655, 0, 31, -1;
	setp.ge.s32 	%p157, %r174, %r656;
	not.pred 	%p158, %p1;
	or.pred  	%p159, %p158, %p157;
	@%p159 bra 	$L__BB0_152;
	add.s32 	%r657, %r173, %r174;
	shl.b32 	%r658, %r657, 2;
	add.s32 	%r659, %r6, %r658;
	st.shared.f32 	[%r659], %f5;
	add.s32 	%r660, %r1016, %r1014;
	add.s32 	%r661, %r659, %r4;
	st.shared.u32 	[%r661], %r660;
$L__BB0_152:
	add.s32 	%r662, %r173, %r170;
	setp.lt.s32 	%p160, %r662, %r409;
	@%p160 bra 	$L__BB0_271;
	bar.warp.sync 	-1;
	add.s32 	%r663, %r173, %r2;
	add.s32 	%r1045, %r663, %r656;
	setp.ge.s32 	%p161, %r1045, %r409;
	@%p161 bra 	$L__BB0_165;
	add.s32 	%r664, %r1045, 32;
	max.s32 	%r665, %r409, %r664;
	add.s32 	%r666, %r665, %r14;
	add.s32 	%r667, %r173, %r656;
	sub.s32 	%r177, %r666, %r667;
	shr.u32 	%r668, %r177, 5;
	add.s32 	%r178, %r668, 1;
	and.b32  	%r179, %r178, 7;
	setp.lt.u32 	%p162, %r177, 224;
	@%p162 bra 	$L__BB0_157;
	and.b32  	%r180, %r178, 268435448;
	mov.b32 	%r1044, 0;
$L__BB0_156:
	.pragma "nounroll";
	shl.b32 	%r670, %r1045, 2;
	add.s32 	%r671, %r6, %r670;
	mov.b32 	%r672, 2139095039;
	st.shared.u32 	[%r671], %r672;
	add.s32 	%r673, %r671, %r4;
	mov.b32 	%r674, -1;
	st.shared.u32 	[%r673], %r674;
	st.shared.u32 	[%r671+128], %r672;
	st.shared.u32 	[%r673+128], %r674;
	st.shared.u32 	[%r671+256], %r672;
	st.shared.u32 	[%r673+256], %r674;
	st.shared.u32 	[%r671+384], %r672;
	st.shared.u32 	[%r673+384], %r674;
	st.shared.u32 	[%r671+512], %r672;
	st.shared.u32 	[%r673+512], %r674;
	st.shared.u32 	[%r671+640], %r672;
	st.shared.u32 	[%r673+640], %r674;
	st.shared.u32 	[%r671+768], %r672;
	st.shared.u32 	[%r673+768], %r674;
	st.shared.u32 	[%r671+896], %r672;
	st.shared.u32 	[%r673+896], %r674;
	add.s32 	%r1045, %r1045, 256;
	add.s32 	%r1044, %r1044, 8;
	setp.ne.s32 	%p163, %r1044, %r180;
	@%p163 bra 	$L__BB0_156;
$L__BB0_157:
	setp.eq.s32 	%p164, %r179, 0;
	@%p164 bra 	$L__BB0_165;
	setp.lt.u32 	%p165, %r179, 4;
	@%p165 bra 	$L__BB0_160;
	shl.b32 	%r675, %r1045, 2;
	add.s32 	%r676, %r6, %r675;
	mov.b32 	%r677, 2139095039;
	st.shared.u32 	[%r676], %r677;
	add.s32 	%r678, %r676, %r4;
	mov.b32 	%r679, -1;
	st.shared.u32 	[%r678], %r679;
	st.shared.u32 	[%r676+128], %r677;
	st.shared.u32 	[%r678+128], %r679;
	st.shared.u32 	[%r676+256], %r677;
	st.shared.u32 	[%r678+256], %r679;
	st.shared.u32 	[%r676+384], %r677;
	st.shared.u32 	[%r678+384], %r679;
	add.s32 	%r1045, %r1045, 128;
$L__BB0_160:
	and.b32  	%r680, %r178, 3;
	setp.eq.s32 	%p166, %r680, 0;
	@%p166 bra 	$L__BB0_165;
	setp.eq.s32 	%p167, %r680, 1;
	@%p167 bra 	$L__BB0_163;
	shl.b32 	%r681, %r1045, 2;
	add.s32 	%r682, %r6, %r681;
	mov.b32 	%r683, 2139095039;
	st.shared.u32 	[%r682], %r683;
	add.s32 	%r684, %r682, %r4;
	mov.b32 	%r685, -1;
	st.shared.u32 	[%r684], %r685;
	st.shared.u32 	[%r682+128], %r683;
	st.shared.u32 	[%r684+128], %r685;
	add.s32 	%r1045, %r1045, 64;
$L__BB0_163:
	and.b32  	%r686, %r177, 32;
	setp.ne.s32 	%p168, %r686, 0;
	@%p168 bra 	$L__BB0_165;
	shl.b32 	%r687, %r1045, 2;
	add.s32 	%r688, %r6, %r687;
	mov.b32 	%r689, 2139095039;
	st.shared.u32 	[%r688], %r689;
	add.s32 	%r690, %r688, %r4;
	mov.b32 	%r691, -1;
	st.shared.u32 	[%r690], %r691;
$L__BB0_165:
	setp.lt.s32 	%p169, %r409, 2;
	bar.warp.sync 	-1;
	@%p169 bra 	$L__BB0_198;
	mov.b32 	%r1052, 2;
$L__BB0_167:
	shr.s32 	%r1053, %r1052, 1;
	setp.lt.s32 	%p170, %r1053, 1;
	@%p170 bra 	$L__BB0_197;
	and.b32  	%r202, %r2, %r1052;
	and.b32  	%r203, %r17, %r1052;
	and.b32  	%r204, %r21, %r1052;
$L__BB0_169:
	mov.u32 	%r205, %r1053;
	setp.ge.s32 	%p171, %r2, %r409;
	@%p171 bra 	$L__BB0_196;
	setp.eq.s32 	%p172, %r18, 0;
	mov.u32 	%r1054, %r2;
	@%p172 bra 	$L__BB0_182;
	xor.b32  	%r206, %r2, %r205;
	setp.le.u32 	%p173, %r206, %r2;
	@%p173 bra 	$L__BB0_174;
	setp.eq.s32 	%p174, %r202, 0;
	ld.shared.f32 	%f65, [%r19];
	shl.b32 	%r693, %r206, 2;
	add.s32 	%r207, %r6, %r693;
	ld.shared.f32 	%f66, [%r207];
	add.s32 	%r208, %r207, %r4;
	setp.leu.f32 	%p175, %f65, %f66;
	setp.geu.f32 	%p176, %f65, %f66;
	selp.u32 	%r694, -1, 0, %p176;
	selp.u32 	%r695, -1, 0, %p175;
	selp.b32 	%r696, %r695, %r694, %p174;
	and.b32  	%r697, %r696, 1;
	setp.eq.b32 	%p177, %r697, 1;
	@%p177 bra 	$L__BB0_174;
	ld.shared.u32 	%r698, [%r208];
	ld.shared.u32 	%r699, [%r20];
	st.shared.f32 	[%r19], %f66;
	st.shared.f32 	[%r207], %f65;
	st.shared.u32 	[%r20], %r698;
	st.shared.u32 	[%r208], %r699;
$L__BB0_174:
	setp.eq.s32 	%p178, %r18, 1;
	mov.u32 	%r1054, %r17;
	@%p178 bra 	$L__BB0_182;
	xor.b32  	%r209, %r17, %r205;
	setp.le.u32 	%p179, %r209, %r17;
	@%p179 bra 	$L__BB0_178;
	setp.eq.s32 	%p180, %r203, 0;
	ld.shared.f32 	%f67, [%r19+128];
	shl.b32 	%r700, %r209, 2;
	add.s32 	%r210, %r6, %r700;
	ld.shared.f32 	%f68, [%r210];
	setp.leu.f32 	%p181, %f67, %f68;
	setp.geu.f32 	%p182, %f67, %f68;
	selp.u32 	%r701, -1, 0, %p182;
	selp.u32 	%r702, -1, 0, %p181;
	selp.b32 	%r703, %r702, %r701, %p180;
	and.b32  	%r704, %r703, 1;
	setp.eq.b32 	%p183, %r704, 1;
	@%p183 bra 	$L__BB0_178;
	add.s32 	%r705, %r210, %r4;
	ld.shared.u32 	%r706, [%r705];
	ld.shared.u32 	%r707, [%r20+128];
	st.shared.f32 	[%r19+128], %f68;
	st.shared.f32 	[%r210], %f67;
	st.shared.u32 	[%r20+128], %r706;
	st.shared.u32 	[%r705], %r707;
$L__BB0_178:
	setp.eq.s32 	%p184, %r18, 2;
	mov.u32 	%r1054, %r21;
	@%p184 bra 	$L__BB0_182;
	xor.b32  	%r211, %r21, %r205;
	setp.le.u32 	%p185, %r211, %r21;
	mov.u32 	%r1054, %r22;
	@%p185 bra 	$L__BB0_182;
	setp.eq.s32 	%p186, %r204, 0;
	ld.shared.f32 	%f69, [%r19+256];
	shl.b32 	%r708, %r211, 2;
	add.s32 	%r212, %r6, %r708;
	ld.shared.f32 	%f70, [%r212];
	setp.leu.f32 	%p187, %f69, %f70;
	setp.geu.f32 	%p188, %f69, %f70;
	selp.u32 	%r709, -1, 0, %p188;
	selp.u32 	%r710, -1, 0, %p187;
	selp.b32 	%r711, %r710, %r709, %p186;
	and.b32  	%r712, %r711, 1;
	setp.eq.b32 	%p189, %r712, 1;
	mov.u32 	%r1054, %r22;
	@%p189 bra 	$L__BB0_182;
	add.s32 	%r713, %r212, %r4;
	ld.shared.u32 	%r714, [%r713];
	ld.shared.u32 	%r715, [%r20+256];
	st.shared.f32 	[%r19+256], %f70;
	st.shared.f32 	[%r212], %f69;
	st.shared.u32 	[%r20+256], %r714;
	st.shared.u32 	[%r713], %r715;
	mov.u32 	%r1054, %r22;
$L__BB0_182:
	setp.lt.u32 	%p190, %r15, 96;
	@%p190 bra 	$L__BB0_196;
$L__BB0_183:
	xor.b32  	%r215, %r1054, %r205;
	setp.le.s32 	%p191, %r215, %r1054;
	shl.b32 	%r716, %r1054, 2;
	add.s32 	%r216, %r6, %r716;
	add.s32 	%r217, %r216, %r4;
	@%p191 bra 	$L__BB0_186;
	and.b32  	%r717, %r1054, %r1052;
	setp.eq.s32 	%p192, %r717, 0;
	ld.shared.f32 	%f71, [%r216];
	shl.b32 	%r718, %r215, 2;
	add.s32 	%r218, %r6, %r718;
	ld.shared.f32 	%f72, [%r218];
	add.s32 	%r219, %r218, %r4;
	setp.leu.f32 	%p193, %f71, %f72;
	setp.geu.f32 	%p194, %f71, %f72;
	selp.u32 	%r719, -1, 0, %p194;
	selp.u32 	%r720, -1, 0, %p193;
	selp.b32 	%r721, %r720, %r719, %p192;
	and.b32  	%r722, %r721, 1;
	setp.eq.b32 	%p195, %r722, 1;
	@%p195 bra 	$L__BB0_186;
	ld.shared.u32 	%r723, [%r219];
	ld.shared.u32 	%r724, [%r217];
	st.shared.f32 	[%r216], %f72;
	st.shared.f32 	[%r218], %f71;
	st.shared.u32 	[%r217], %r723;
	st.shared.u32 	[%r219], %r724;
$L__BB0_186:
	add.s32 	%r220, %r1054, 32;
	xor.b32  	%r221, %r220, %r205;
	setp.le.s32 	%p196, %r221, %r220;
	@%p196 bra 	$L__BB0_189;
	and.b32  	%r725, %r220, %r1052;
	setp.eq.s32 	%p197, %r725, 0;
	ld.shared.f32 	%f73, [%r216+128];
	shl.b32 	%r726, %r221, 2;
	add.s32 	%r222, %r6, %r726;
	ld.shared.f32 	%f74, [%r222];
	setp.leu.f32 	%p198, %f73, %f74;
	setp.geu.f32 	%p199, %f73, %f74;
	selp.u32 	%r727, -1, 0, %p199;
	selp.u32 	%r728, -1, 0, %p198;
	selp.b32 	%r729, %r728, %r727, %p197;
	and.b32  	%r730, %r729, 1;
	setp.eq.b32 	%p200, %r730, 1;
	@%p200 bra 	$L__BB0_189;
	add.s32 	%r731, %r222, %r4;
	ld.shared.u32 	%r732, [%r731];
	ld.shared.u32 	%r733, [%r217+128];
	st.shared.f32 	[%r216+128], %f74;
	st.shared.f32 	[%r222], %f73;
	st.shared.u32 	[%r217+128], %r732;
	st.shared.u32 	[%r731], %r733;
$L__BB0_189:
	add.s32 	%r223, %r1054, 64;
	xor.b32  	%r224, %r223, %r205;
	setp.le.s32 	%p201, %r224, %r223;
	@%p201 bra 	$L__BB0_192;
	and.b32  	%r734, %r223, %r1052;
	setp.eq.s32 	%p202, %r734, 0;
	ld.shared.f32 	%f75, [%r216+256];
	shl.b32 	%r735, %r224, 2;
	add.s32 	%r225, %r6, %r735;
	ld.shared.f32 	%f76, [%r225];
	setp.leu.f32 	%p203, %f75, %f76;
	setp.geu.f32 	%p204, %f75, %f76;
	selp.u32 	%r736, -1, 0, %p204;
	selp.u32 	%r737, -1, 0, %p203;
	selp.b32 	%r738, %r737, %r736, %p202;
	and.b32  	%r739, %r738, 1;
	setp.eq.b32 	%p205, %r739, 1;
	@%p205 bra 	$L__BB0_192;
	add.s32 	%r740, %r225, %r4;
	ld.shared.u32 	%r741, [%r740];
	ld.shared.u32 	%r742, [%r217+256];
	st.shared.f32 	[%r216+256], %f76;
	st.shared.f32 	[%r225], %f75;
	st.shared.u32 	[%r217+256], %r741;
	st.shared.u32 	[%r740], %r742;
$L__BB0_192:
	add.s32 	%r226, %r1054, 96;
	xor.b32  	%r227, %r226, %r205;
	setp.le.s32 	%p206, %r227, %r226;
	@%p206 bra 	$L__BB0_195;
	and.b32  	%r743, %r226, %r1052;
	setp.eq.s32 	%p207, %r743, 0;
	ld.shared.f32 	%f77, [%r216+384];
	shl.b32 	%r744, %r227, 2;
	add.s32 	%r228, %r6, %r744;
	ld.shared.f32 	%f78, [%r228];
	setp.leu.f32 	%p208, %f77, %f78;
	setp.geu.f32 	%p209, %f77, %f78;
	selp.u32 	%r745, -1, 0, %p209;
	selp.u32 	%r746, -1, 0, %p208;
	selp.b32 	%r747, %r746, %r745, %p207;
	and.b32  	%r748, %r747, 1;
	setp.eq.b32 	%p210, %r748, 1;
	@%p210 bra 	$L__BB0_195;
	add.s32 	%r749, %r228, %r4;
	ld.shared.u32 	%r750, [%r749];
	ld.shared.u32 	%r751, [%r217+384];
	st.shared.f32 	[%r216+384], %f78;
	st.shared.f32 	[%r228], %f77;
	st.shared.u32 	[%r217+384], %r750;
	st.shared.u32 	[%r749], %r751;
$L__BB0_195:
	add.s32 	%r1054, %r1054, 128;
	setp.lt.s32 	%p211, %r1054, %r409;
	@%p211 bra 	$L__BB0_183;
$L__BB0_196:
	bar.warp.sync 	-1;
	shr.u32 	%r1053, %r205, 1;
	setp.gt.u32 	%p212, %r205, 1;
	@%p212 bra 	$L__BB0_169;
$L__BB0_197:
	shl.b32 	%r1052, %r1052, 1;
	setp.gt.s32 	%p213, %r1052, %r409;
	@%p213 bra 	$L__BB0_198;
	bra.uni 	$L__BB0_167;
$L__BB0_198:
	setp.ge.s32 	%p214, %r2, %r409;
	@%p214 bra 	$L__BB0_226;
	setp.eq.s32 	%p215, %r18, 0;
	mov.u32 	%r1051, %r2;
	@%p215 bra 	$L__BB0_212;
	ld.shared.f32 	%f202, [%r23];
	ld.shared.f32 	%f57, [%r24];
	setp.gtu.f32 	%p216, %f202, %f57;
	@%p216 bra 	$L__BB0_202;
	ld.shared.u32 	%r1048, [%r25];
	bra.uni 	$L__BB0_203;
$L__BB0_202:
	ld.shared.u32 	%r1048, [%r26];
	mov.f32 	%f202, %f57;
$L__BB0_203:
	setp.eq.s32 	%p217, %r18, 1;
	st.shared.f32 	[%r19], %f202;
	st.shared.u32 	[%r20], %r1048;
	mov.u32 	%r1051, %r17;
	@%p217 bra 	$L__BB0_212;
	ld.shared.f32 	%f203, [%r23+128];
	ld.shared.f32 	%f60, [%r24+-128];
	setp.gtu.f32 	%p218, %f203, %f60;
	@%p218 bra 	$L__BB0_206;
	ld.shared.u32 	%r1049, [%r25+128];
	bra.uni 	$L__BB0_207;
$L__BB0_206:
	ld.shared.u32 	%r1049, [%r26+-128];
	mov.f32 	%f203, %f60;
$L__BB0_207:
	setp.eq.s32 	%p219, %r18, 2;
	st.shared.f32 	[%r19+128], %f203;
	st.shared.u32 	[%r20+128], %r1049;
	mov.u32 	%r1051, %r21;
	@%p219 bra 	$L__BB0_212;
	ld.shared.f32 	%f204, [%r23+256];
	ld.shared.f32 	%f63, [%r24+-256];
	setp.gtu.f32 	%p220, %f204, %f63;
	@%p220 bra 	$L__BB0_210;
	ld.shared.u32 	%r1050, [%r25+256];
	bra.uni 	$L__BB0_211;
$L__BB0_210:
	ld.shared.u32 	%r1050, [%r26+-256];
	mov.f32 	%f204, %f63;
$L__BB0_211:
	st.shared.f32 	[%r19+256], %f204;
	st.shared.u32 	[%r20+256], %r1050;
	mov.u32 	%r1051, %r22;
$L__BB0_212:
	setp.lt.u32 	%p221, %r15, 96;
	@%p221 bra 	$L__BB0_226;
$L__BB0_213:
	not.b32 	%r752, %r1051;
	add.s32 	%r753, %r409, %r752;
	shl.b32 	%r754, %r1051, 2;
	add.s32 	%r233, %r7, %r754;
	ld.shared.f32 	%f205, [%r233];
	shl.b32 	%r755, %r753, 2;
	add.s32 	%r234, %r6, %r755;
	ld.shared.f32 	%f80, [%r234];
	add.s32 	%r235, %r233, %r4;
	add.s32 	%r236, %r234, %r4;
	setp.gtu.f32 	%p222, %f205, %f80;
	@%p222 bra 	$L__BB0_215;
	ld.shared.u32 	%r1057, [%r235];
	bra.uni 	$L__BB0_216;
$L__BB0_215:
	ld.shared.u32 	%r1057, [%r236];
	mov.f32 	%f205, %f80;
$L__BB0_216:
	shl.b32 	%r756, %r1051, 2;
	add.s32 	%r240, %r6, %r756;
	st.shared.f32 	[%r240], %f205;
	add.s32 	%r241, %r240, %r4;
	st.shared.u32 	[%r241], %r1057;
	ld.shared.f32 	%f206, [%r233+128];
	ld.shared.f32 	%f83, [%r234+-128];
	setp.gtu.f32 	%p223, %f206, %f83;
	@%p223 bra 	$L__BB0_218;
	ld.shared.u32 	%r1058, [%r235+128];
	bra.uni 	$L__BB0_219;
$L__BB0_218:
	ld.shared.u32 	%r1058, [%r236+-128];
	mov.f32 	%f206, %f83;
$L__BB0_219:
	st.shared.f32 	[%r240+128], %f206;
	st.shared.u32 	[%r241+128], %r1058;
	ld.shared.f32 	%f207, [%r233+256];
	ld.shared.f32 	%f86, [%r234+-256];
	setp.gtu.f32 	%p224, %f207, %f86;
	@%p224 bra 	$L__BB0_221;
	ld.shared.u32 	%r1059, [%r235+256];
	bra.uni 	$L__BB0_222;
$L__BB0_221:
	ld.shared.u32 	%r1059, [%r236+-256];
	mov.f32 	%f207, %f86;
$L__BB0_222:
	st.shared.f32 	[%r240+256], %f207;
	st.shared.u32 	[%r241+256], %r1059;
	ld.shared.f32 	%f208, [%r233+384];
	ld.shared.f32 	%f89, [%r234+-384];
	setp.gtu.f32 	%p225, %f208, %f89;
	@%p225 bra 	$L__BB0_224;
	ld.shared.u32 	%r1060, [%r235+384];
	bra.uni 	$L__BB0_225;
$L__BB0_224:
	ld.shared.u32 	%r1060, [%r236+-384];
	mov.f32 	%f208, %f89;
$L__BB0_225:
	st.shared.f32 	[%r240+384], %f208;
	st.shared.u32 	[%r241+384], %r1060;
	add.s32 	%r1051, %r1051, 128;
	setp.lt.s32 	%p226, %r1051, %r409;
	@%p226 bra 	$L__BB0_213;
$L__BB0_226:
	bar.warp.sync 	-1;
	@%p169 bra 	$L__BB0_259;
	mov.b32 	%r1062, 2;
$L__BB0_228:
	shr.s32 	%r1063, %r1062, 1;
	setp.lt.s32 	%p228, %r1063, 1;
	@%p228 bra 	$L__BB0_258;
	and.b32  	%r255, %r2, %r1062;
	and.b32  	%r256, %r17, %r1062;
	and.b32  	%r257, %r21, %r1062;
$L__BB0_230:
	mov.u32 	%r258, %r1063;
	@%p214 bra 	$L__BB0_257;
	setp.eq.s32 	%p230, %r18, 0;
	mov.u32 	%r1064, %r2;
	@%p230 bra 	$L__BB0_243;
	xor.b32  	%r259, %r2, %r258;
	setp.le.u32 	%p231, %r259, %r2;
	@%p231 bra 	$L__BB0_235;
	setp.eq.s32 	%p232, %r255, 0;
	ld.shared.f32 	%f91, [%r19];
	shl.b32 	%r758, %r259, 2;
	add.s32 	%r260, %r6, %r758;
	ld.shared.f32 	%f92, [%r260];
	add.s32 	%r261, %r260, %r4;
	setp.leu.f32 	%p233, %f91, %f92;
	setp.geu.f32 	%p234, %f91, %f92;
	selp.u32 	%r759, -1, 0, %p234;
	selp.u32 	%r760, -1, 0, %p233;
	selp.b32 	%r761, %r760, %r759, %p232;
	and.b32  	%r762, %r761, 1;
	setp.eq.b32 	%p235, %r762, 1;
	@%p235 bra 	$L__BB0_235;
	ld.shared.u32 	%r763, [%r261];
	ld.shared.u32 	%r764, [%r20];
	st.shared.f32 	[%r19], %f92;
	st.shared.f32 	[%r260], %f91;
	st.shared.u32 	[%r20], %r763;
	st.shared.u32 	[%r261], %r764;
$L__BB0_235:
	setp.eq.s32 	%p236, %r18, 1;
	mov.u32 	%r1064, %r17;
	@%p236 bra 	$L__BB0_243;
	xor.b32  	%r262, %r17, %r258;
	setp.le.u32 	%p237, %r262, %r17;
	@%p237 bra 	$L__BB0_239;
	setp.eq.s32 	%p238, %r256, 0;
	ld.shared.f32 	%f93, [%r19+128];
	shl.b32 	%r765, %r262, 2;
	add.s32 	%r263, %r6, %r765;
	ld.shared.f32 	%f94, [%r263];
	setp.leu.f32 	%p239, %f93, %f94;
	setp.geu.f32 	%p240, %f93, %f94;
	selp.u32 	%r766, -1, 0, %p240;
	selp.u32 	%r767, -1, 0, %p239;
	selp.b32 	%r768, %r767, %r766, %p238;
	and.b32  	%r769, %r768, 1;
	setp.eq.b32 	%p241, %r769, 1;
	@%p241 bra 	$L__BB0_239;
	add.s32 	%r770, %r263, %r4;
	ld.shared.u32 	%r771, [%r770];
	ld.shared.u32 	%r772, [%r20+128];
	st.shared.f32 	[%r19+128], %f94;
	st.shared.f32 	[%r263], %f93;
	st.shared.u32 	[%r20+128], %r771;
	st.shared.u32 	[%r770], %r772;
$L__BB0_239:
	setp.eq.s32 	%p242, %r18, 2;
	mov.u32 	%r1064, %r21;
	@%p242 bra 	$L__BB0_243;
	xor.b32  	%r264, %r21, %r258;
	setp.le.u32 	%p243, %r264, %r21;
	mov.u32 	%r1064, %r22;
	@%p243 bra 	$L__BB0_243;
	setp.eq.s32 	%p244, %r257, 0;
	ld.shared.f32 	%f95, [%r19+256];
	shl.b32 	%r773, %r264, 2;
	add.s32 	%r265, %r6, %r773;
	ld.shared.f32 	%f96, [%r265];
	setp.leu.f32 	%p245, %f95, %f96;
	setp.geu.f32 	%p246, %f95, %f96;
	selp.u32 	%r774, -1, 0, %p246;
	selp.u32 	%r775, -1, 0, %p245;
	selp.b32 	%r776, %r775, %r774, %p244;
	and.b32  	%r777, %r776, 1;
	setp.eq.b32 	%p247, %r777, 1;
	mov.u32 	%r1064, %r22;
	@%p247 bra 	$L__BB0_243;
	add.s32 	%r778, %r265, %r4;
	ld.shared.u32 	%r779, [%r778];
	ld.shared.u32 	%r780, [%r20+256];
	st.shared.f32 	[%r19+256], %f96;
	st.shared.f32 	[%r265], %f95;
	st.shared.u32 	[%r20+256], %r779;
	st.shared.u32 	[%r778], %r780;
	mov.u32 	%r1064, %r22;
$L__BB0_243:
	setp.lt.u32 	%p248, %r15, 96;
	@%p248 bra 	$L__BB0_257;
$L__BB0_244:
	xor.b32  	%r268, %r1064, %r258;
	setp.le.s32 	%p249, %r268, %r1064;
	shl.b32 	%r781, %r1064, 2;
	add.s32 	%r269, %r6, %r781;
	add.s32 	%r270, %r269, %r4;
	@%p249 bra 	$L__BB0_247;
	and.b32  	%r782, %r1064, %r1062;
	setp.eq.s32 	%p250, %r782, 0;
	ld.shared.f32 	%f97, [%r269];
	shl.b32 	%r783, %r268, 2;
	add.s32 	%r271, %r6, %r783;
	ld.shared.f32 	%f98, [%r271];
	add.s32 	%r272, %r271, %r4;
	setp.leu.f32 	%p251, %f97, %f98;
	setp.geu.f32 	%p252, %f97, %f98;
	selp.u32 	%r784, -1, 0, %p252;
	selp.u32 	%r785, -1, 0, %p251;
	selp.b32 	%r786, %r785, %r784, %p250;
	and.b32  	%r787, %r786, 1;
	setp.eq.b32 	%p253, %r787, 1;
	@%p253 bra 	$L__BB0_247;
	ld.shared.u32 	%r788, [%r272];
	ld.shared.u32 	%r789, [%r270];
	st.shared.f32 	[%r269], %f98;
	st.shared.f32 	[%r271], %f97;
	st.shared.u32 	[%r270], %r788;
	st.shared.u32 	[%r272], %r789;
$L__BB0_247:
	add.s32 	%r273, %r1064, 32;
	xor.b32  	%r274, %r273, %r258;
	setp.le.s32 	%p254, %r274, %r273;
	@%p254 bra 	$L__BB0_250;
	and.b32  	%r790, %r273, %r1062;
	setp.eq.s32 	%p255, %r790, 0;
	ld.shared.f32 	%f99, [%r269+128];
	shl.b32 	%r791, %r274, 2;
	add.s32 	%r275, %r6, %r791;
	ld.shared.f32 	%f100, [%r275];
	setp.leu.f32 	%p256, %f99, %f100;
	setp.geu.f32 	%p257, %f99, %f100;
	selp.u32 	%r792, -1, 0, %p257;
	selp.u32 	%r793, -1, 0, %p256;
	selp.b32 	%r794, %r793, %r792, %p255;
	and.b32  	%r795, %r794, 1;
	setp.eq.b32 	%p258, %r795, 1;
	@%p258 bra 	$L__BB0_250;
	add.s32 	%r796, %r275, %r4;
	ld.shared.u32 	%r797, [%r796];
	ld.shared.u32 	%r798, [%r270+128];
	st.shared.f32 	[%r269+128], %f100;
	st.shared.f32 	[%r275], %f99;
	st.shared.u32 	[%r270+128], %r797;
	st.shared.u32 	[%r796], %r798;
$L__BB0_250:
	add.s32 	%r276, %r1064, 64;
	xor.b32  	%r277, %r276, %r258;
	setp.le.s32 	%p259, %r277, %r276;
	@%p259 bra 	$L__BB0_253;
	and.b32  	%r799, %r276, %r1062;
	setp.eq.s32 	%p260, %r799, 0;
	ld.shared.f32 	%f101, [%r269+256];
	shl.b32 	%r800, %r277, 2;
	add.s32 	%r278, %r6, %r800;
	ld.shared.f32 	%f102, [%r278];
	setp.leu.f32 	%p261, %f101, %f102;
	setp.geu.f32 	%p262, %f101, %f102;
	selp.u32 	%r801, -1, 0, %p262;
	selp.u32 	%r802, -1, 0, %p261;
	selp.b32 	%r803, %r802, %r801, %p260;
	and.b32  	%r804, %r803, 1;
	setp.eq.b32 	%p263, %r804, 1;
	@%p263 bra 	$L__BB0_253;
	add.s32 	%r805, %r278, %r4;
	ld.shared.u32 	%r806, [%r805];
	ld.shared.u32 	%r807, [%r270+256];
	st.shared.f32 	[%r269+256], %f102;
	st.shared.f32 	[%r278], %f101;
	st.shared.u32 	[%r270+256], %r806;
	st.shared.u32 	[%r805], %r807;
$L__BB0_253:
	add.s32 	%r279, %r1064, 96;
	xor.b32  	%r280, %r279, %r258;
	setp.le.s32 	%p264, %r280, %r279;
	@%p264 bra 	$L__BB0_256;
	and.b32  	%r808, %r279, %r1062;
	setp.eq.s32 	%p265, %r808, 0;
	ld.shared.f32 	%f103, [%r269+384];
	shl.b32 	%r809, %r280, 2;
	add.s32 	%r281, %r6, %r809;
	ld.shared.f32 	%f104, [%r281];
	setp.leu.f32 	%p266, %f103, %f104;
	setp.geu.f32 	%p267, %f103, %f104;
	selp.u32 	%r810, -1, 0, %p267;
	selp.u32 	%r811, -1, 0, %p266;
	selp.b32 	%r812, %r811, %r810, %p265;
	and.b32  	%r813, %r812, 1;
	setp.eq.b32 	%p268, %r813, 1;
	@%p268 bra 	$L__BB0_256;
	add.s32 	%r814, %r281, %r4;
	ld.shared.u32 	%r815, [%r814];
	ld.shared.u32 	%r816, [%r270+384];
	st.shared.f32 	[%r269+384], %f104;
	st.shared.f32 	[%r281], %f103;
	st.shared.u32 	[%r270+384], %r815;
	st.shared.u32 	[%r814], %r816;
$L__BB0_256:
	add.s32 	%r1064, %r1064, 128;
	setp.lt.s32 	%p269, %r1064, %r409;
	@%p269 bra 	$L__BB0_244;
$L__BB0_257:
	bar.warp.sync 	-1;
	shr.u32 	%r1063, %r258, 1;
	setp.gt.u32 	%p270, %r258, 1;
	@%p270 bra 	$L__BB0_230;
$L__BB0_258:
	shl.b32 	%r1062, %r1062, 1;
	setp.gt.s32 	%p271, %r1062, %r409;
	@%p271 bra 	$L__BB0_259;
	bra.uni 	$L__BB0_228;
$L__BB0_259:
	@%p214 bra 	$L__BB0_266;
	setp.eq.s32 	%p273, %r18, 0;
	mov.u32 	%r1061, %r2;
	@%p273 bra 	$L__BB0_264;
	setp.eq.s32 	%p274, %r18, 1;
	ld.shared.f32 	%f170, [%r19];
	st.shared.f32 	[%r23], %f170;
	ld.shared.u32 	%r817, [%r20];
	st.shared.u32 	[%r25], %r817;
	mov.u32 	%r1061, %r17;
	@%p274 bra 	$L__BB0_264;
	setp.eq.s32 	%p275, %r18, 2;
	ld.shared.f32 	%f171, [%r19+128];
	st.shared.f32 	[%r23+128], %f171;
	ld.shared.u32 	%r818, [%r20+128];
	st.shared.u32 	[%r25+128], %r818;
	mov.u32 	%r1061, %r21;
	@%p275 bra 	$L__BB0_264;
	ld.shared.f32 	%f172, [%r19+256];
	st.shared.f32 	[%r23+256], %f172;
	ld.shared.u32 	%r819, [%r20+256];
	st.shared.u32 	[%r25+256], %r819;
	mov.u32 	%r1061, %r22;
$L__BB0_264:
	setp.lt.u32 	%p276, %r15, 96;
	@%p276 bra 	$L__BB0_266;
$L__BB0_265:
	shl.b32 	%r820, %r1061, 2;
	add.s32 	%r821, %r6, %r820;
	ld.shared.f32 	%f173, [%r821];
	add.s32 	%r822, %r7, %r820;
	st.shared.f32 	[%r822], %f173;
	add.s32 	%r823, %r821, %r4;
	ld.shared.u32 	%r824, [%r823];
	add.s32 	%r825, %r822, %r4;
	st.shared.u32 	[%r825], %r824;
	ld.shared.f32 	%f174, [%r821+128];
	st.shared.f32 	[%r822+128], %f174;
	ld.shared.u32 	%r826, [%r823+128];
	st.shared.u32 	[%r825+128], %r826;
	ld.shared.f32 	%f175, [%r821+256];
	st.shared.f32 	[%r822+256], %f175;
	ld.shared.u32 	%r827, [%r823+256];
	st.shared.u32 	[%r825+256], %r827;
	ld.shared.f32 	%f176, [%r821+384];
	st.shared.f32 	[%r822+384], %f176;
	ld.shared.u32 	%r828, [%r823+384];
	st.shared.u32 	[%r825+384], %r828;
	add.s32 	%r1061, %r1061, 128;
	setp.lt.s32 	%p277, %r1061, %r409;
	@%p277 bra 	$L__BB0_265;
$L__BB0_266:
	bar.warp.sync 	-1;
	@%p148 bra 	$L__BB0_268;
	ld.shared.f32 	%f177, [%r12+-4];
	st.shared.f32 	[%r9+16], %f177;
$L__BB0_268:
	setp.ne.s32 	%p279, %r2, 0;
	bar.warp.sync 	-1;
	@%p279 bra 	$L__BB0_270;
	mov.b32 	%r829, 0;
	st.shared.u32 	[%r9], %r829;
$L__BB0_270:
	bar.warp.sync 	-1;
$L__BB0_271:
	add.s32 	%r1016, %r1016, 32;
	setp.lt.s32 	%p280, %r1016, %r47;
	@%p280 bra 	$L__BB0_24;
$L__BB0_272:
	bar.sync 	0;
	add.s32 	%r1014, %r1014, 2048;
	setp.lt.s32 	%p281, %r1014, %r408;
	@%p281 bra 	$L__BB0_19;
$L__BB0_273:
	@%p3 bra 	$L__BB0_402;
	setp.ne.s32 	%p283, %r2, 0;
	mov.b32 	%r1067, 0;
	@%p283 bra 	$L__BB0_276;
	ld.shared.u32 	%r1067, [%r9];
$L__BB0_276:
	shfl.sync.idx.b32	%r291|%p284, %r1067, 0, 31, -1;
	setp.lt.s32 	%p285, %r291, 1;
	@%p285 bra 	$L__BB0_395;
	add.s32 	%r1070, %r291, %r2;
	setp.ge.s32 	%p286, %r1070, %r409;
	@%p286 bra 	$L__BB0_289;
	add.s32 	%r831, %r1070, 32;
	max.s32 	%r832, %r409, %r831;
	add.s32 	%r833, %r832, %r14;
	sub.s32 	%r293, %r833, %r291;
	shr.u32 	%r834, %r293, 5;
	add.s32 	%r294, %r834, 1;
	and.b32  	%r295, %r294, 7;
	setp.lt.u32 	%p287, %r293, 224;
	@%p287 bra 	$L__BB0_281;
	and.b32  	%r296, %r294, 268435448;
	mov.b32 	%r1069, 0;
$L__BB0_280:
	.pragma "nounroll";
	shl.b32 	%r836, %r1070, 2;
	add.s32 	%r837, %r6, %r836;
	mov.b32 	%r838, 2139095039;
	st.shared.u32 	[%r837], %r838;
	add.s32 	%r839, %r837, %r4;
	mov.b32 	%r840, -1;
	st.shared.u32 	[%r839], %r840;
	st.shared.u32 	[%r837+128], %r838;
	st.shared.u32 	[%r839+128], %r840;
	st.shared.u32 	[%r837+256], %r838;
	st.shared.u32 	[%r839+256], %r840;
	st.shared.u32 	[%r837+384], %r838;
	st.shared.u32 	[%r839+384], %r840;
	st.shared.u32 	[%r837+512], %r838;
	st.shared.u32 	[%r839+512], %r840;
	st.shared.u32 	[%r837+640], %r838;
	st.shared.u32 	[%r839+640], %r840;
	st.shared.u32 	[%r837+768], %r838;
	st.shared.u32 	[%r839+768], %r840;
	st.shared.u32 	[%r837+896], %r838;
	st.shared.u32 	[%r839+896], %r840;
	add.s32 	%r1070, %r1070, 256;
	add.s32 	%r1069, %r1069, 8;
	setp.ne.s32 	%p288, %r1069, %r296;
	@%p288 bra 	$L__BB0_280;
$L__BB0_281:
	setp.eq.s32 	%p289, %r295, 0;
	@%p289 bra 	$L__BB0_289;
	setp.lt.u32 	%p290, %r295, 4;
	@%p290 bra 	$L__BB0_284;
	shl.b32 	%r841, %r1070, 2;
	add.s32 	%r842, %r6, %r841;
	mov.b32 	%r843, 2139095039;
	st.shared.u32 	[%r842], %r843;
	add.s32 	%r844, %r842, %r4;
	mov.b32 	%r845, -1;
	st.shared.u32 	[%r844], %r845;
	st.shared.u32 	[%r842+128], %r843;
	st.shared.u32 	[%r844+128], %r845;
	st.shared.u32 	[%r842+256], %r843;
	st.shared.u32 	[%r844+256], %r845;
	st.shared.u32 	[%r842+384], %r843;
	st.shared.u32 	[%r844+384], %r845;
	add.s32 	%r1070, %r1070, 128;
$L__BB0_284:
	and.b32  	%r846, %r294, 3;
	setp.eq.s32 	%p291, %r846, 0;
	@%p291 bra 	$L__BB0_289;
	setp.eq.s32 	%p292, %r846, 1;
	@%p292 bra 	$L__BB0_287;
	shl.b32 	%r847, %r1070, 2;
	add.s32 	%r848, %r6, %r847;
	mov.b32 	%r849, 2139095039;
	st.shared.u32 	[%r848], %r849;
	add.s32 	%r850, %r848, %r4;
	mov.b32 	%r851, -1;
	st.shared.u32 	[%r850], %r851;
	st.shared.u32 	[%r848+128], %r849;
	st.shared.u32 	[%r850+128], %r851;
	add.s32 	%r1070, %r1070, 64;
$L__BB0_287:
	and.b32  	%r852, %r293, 32;
	setp.ne.s32 	%p293, %r852, 0;
	@%p293 bra 	$L__BB0_289;
	shl.b32 	%r853, %r1070, 2;
	add.s32 	%r854, %r6, %r853;
	mov.b32 	%r855, 2139095039;
	st.shared.u32 	[%r854], %r855;
	add.s32 	%r856, %r854, %r4;
	mov.b32 	%r857, -1;
	st.shared.u32 	[%r856], %r857;
$L__BB0_289:
	setp.lt.s32 	%p294, %r409, 2;
	bar.warp.sync 	-1;
	@%p294 bra 	$L__BB0_322;
	mov.b32 	%r1077, 2;
$L__BB0_291:
	shr.s32 	%r1078, %r1077, 1;
	setp.lt.s32 	%p295, %r1078, 1;
	@%p295 bra 	$L__BB0_321;
	and.b32  	%r318, %r2, %r1077;
	and.b32  	%r319, %r17, %r1077;
	and.b32  	%r320, %r21, %r1077;
$L__BB0_293:
	mov.u32 	%r321, %r1078;
	setp.ge.s32 	%p296, %r2, %r409;
	@%p296 bra 	$L__BB0_320;
	setp.eq.s32 	%p297, %r18, 0;
	mov.u32 	%r1079, %r2;
	@%p297 bra 	$L__BB0_306;
	xor.b32  	%r322, %r2, %r321;
	setp.le.u32 	%p298, %r322, %r2;
	@%p298 bra 	$L__BB0_298;
	setp.eq.s32 	%p299, %r318, 0;
	ld.shared.f32 	%f114, [%r19];
	shl.b32 	%r859, %r322, 2;
	add.s32 	%r323, %r6, %r859;
	ld.shared.f32 	%f115, [%r323];
	add.s32 	%r324, %r323, %r4;
	setp.leu.f32 	%p300, %f114, %f115;
	setp.geu.f32 	%p301, %f114, %f115;
	selp.u32 	%r860, -1, 0, %p301;
	selp.u32 	%r861, -1, 0, %p300;
	selp.b32 	%r862, %r861, %r860, %p299;
	and.b32  	%r863, %r862, 1;
	setp.eq.b32 	%p302, %r863, 1;
	@%p302 bra 	$L__BB0_298;
	ld.shared.u32 	%r864, [%r324];
	ld.shared.u32 	%r865, [%r20];
	st.shared.f32 	[%r19], %f115;
	st.shared.f32 	[%r323], %f114;
	st.shared.u32 	[%r20], %r864;
	st.shared.u32 	[%r324], %r865;
$L__BB0_298:
	setp.eq.s32 	%p303, %r18, 1;
	mov.u32 	%r1079, %r17;
	@%p303 bra 	$L__BB0_306;
	xor.b32  	%r325, %r17, %r321;
	setp.le.u32 	%p304, %r325, %r17;
	@%p304 bra 	$L__BB0_302;
	setp.eq.s32 	%p305, %r319, 0;
	ld.shared.f32 	%f116, [%r19+128];
	shl.b32 	%r866, %r325, 2;
	add.s32 	%r326, %r6, %r866;
	ld.shared.f32 	%f117, [%r326];
	setp.leu.f32 	%p306, %f116, %f117;
	setp.geu.f32 	%p307, %f116, %f117;
	selp.u32 	%r867, -1, 0, %p307;
	selp.u32 	%r868, -1, 0, %p306;
	selp.b32 	%r869, %r868, %r867, %p305;
	and.b32  	%r870, %r869, 1;
	setp.eq.b32 	%p308, %r870, 1;
	@%p308 bra 	$L__BB0_302;
	add.s32 	%r871, %r326, %r4;
	ld.shared.u32 	%r872, [%r871];
	ld.shared.u32 	%r873, [%r20+128];
	st.shared.f32 	[%r19+128], %f117;
	st.shared.f32 	[%r326], %f116;
	st.shared.u32 	[%r20+128], %r872;
	st.shared.u32 	[%r871], %r873;
$L__BB0_302:
	setp.eq.s32 	%p309, %r18, 2;
	mov.u32 	%r1079, %r21;
	@%p309 bra 	$L__BB0_306;
	xor.b32  	%r327, %r21, %r321;
	setp.le.u32 	%p310, %r327, %r21;
	mov.u32 	%r1079, %r22;
	@%p310 bra 	$L__BB0_306;
	setp.eq.s32 	%p311, %r320, 0;
	ld.shared.f32 	%f118, [%r19+256];
	shl.b32 	%r874, %r327, 2;
	add.s32 	%r328, %r6, %r874;
	ld.shared.f32 	%f119, [%r328];
	setp.leu.f32 	%p312, %f118, %f119;
	setp.geu.f32 	%p313, %f118, %f119;
	selp.u32 	%r875, -1, 0, %p313;
	selp.u32 	%r876, -1, 0, %p312;
	selp.b32 	%r877, %r876, %r875, %p311;
	and.b32  	%r878, %r877, 1;
	setp.eq.b32 	%p314, %r878, 1;
	mov.u32 	%r1079, %r22;
	@%p314 bra 	$L__BB0_306;
	add.s32 	%r879, %r328, %r4;
	ld.shared.u32 	%r880, [%r879];
	ld.shared.u32 	%r881, [%r20+256];
	st.shared.f32 	[%r19+256], %f119;
	st.shared.f32 	[%r328], %f118;
	st.shared.u32 	[%r20+256], %r880;
	st.shared.u32 	[%r879], %r881;
	mov.u32 	%r1079, %r22;
$L__BB0_306:
	setp.lt.u32 	%p315, %r15, 96;
	@%p315 bra 	$L__BB0_320;
$L__BB0_307:
	xor.b32  	%r331, %r1079, %r321;
	setp.le.s32 	%p316, %r331, %r1079;
	shl.b32 	%r882, %r1079, 2;
	add.s32 	%r332, %r6, %r882;
	add.s32 	%r333, %r332, %r4;
	@%p316 bra 	$L__BB0_310;
	and.b32  	%r883, %r1079, %r1077;
	setp.eq.s32 	%p317, %r883, 0;
	ld.shared.f32 	%f120, [%r332];
	shl.b32 	%r884, %r331, 2;
	add.s32 	%r334, %r6, %r884;
	ld.shared.f32 	%f121, [%r334];
	add.s32 	%r335, %r334, %r4;
	setp.leu.f32 	%p318, %f120, %f121;
	setp.geu.f32 	%p319, %f120, %f121;
	selp.u32 	%r885, -1, 0, %p319;
	selp.u32 	%r886, -1, 0, %p318;
	selp.b32 	%r887, %r886, %r885, %p317;
	and.b32  	%r888, %r887, 1;
	setp.eq.b32 	%p320, %r888, 1;
	@%p320 bra 	$L__BB0_310;
	ld.shared.u32 	%r889, [%r335];
	ld.shared.u32 	%r890, [%r333];
	st.shared.f32 	[%r332], %f121;
	st.shared.f32 	[%r334], %f120;
	st.shared.u32 	[%r333], %r889;
	st.shared.u32 	[%r335], %r890;
$L__BB0_310:
	add.s32 	%r336, %r1079, 32;
	xor.b32  	%r337, %r336, %r321;
	setp.le.s32 	%p321, %r337, %r336;
	@%p321 bra 	$L__BB0_313;
	and.b32  	%r891, %r336, %r1077;
	setp.eq.s32 	%p322, %r891, 0;
	ld.shared.f32 	%f122, [%r332+128];
	shl.b32 	%r892, %r337, 2;
	add.s32 	%r338, %r6, %r892;
	ld.shared.f32 	%f123, [%r338];
	setp.leu.f32 	%p323, %f122, %f123;
	setp.geu.f32 	%p324, %f122, %f123;
	selp.u32 	%r893, -1, 0, %p324;
	selp.u32 	%r894, -1, 0, %p323;
	selp.b32 	%r895, %r894, %r893, %p322;
	and.b32  	%r896, %r895, 1;
	setp.eq.b32 	%p325, %r896, 1;
	@%p325 bra 	$L__BB0_313;
	add.s32 	%r897, %r338, %r4;
	ld.shared.u32 	%r898, [%r897];
	ld.shared.u32 	%r899, [%r333+128];
	st.shared.f32 	[%r332+128], %f123;
	st.shared.f32 	[%r338], %f122;
	st.shared.u32 	[%r333+128], %r898;
	st.shared.u32 	[%r897], %r899;
$L__BB0_313:
	add.s32 	%r339, %r1079, 64;
	xor.b32  	%r340, %r339, %r321;
	setp.le.s32 	%p326, %r340, %r339;
	@%p326 bra 	$L__BB0_316;
	and.b32  	%r900, %r339, %r1077;
	setp.eq.s32 	%p327, %r900, 0;
	ld.shared.f32 	%f124, [%r332+256];
	shl.b32 	%r901, %r340, 2;
	add.s32 	%r341, %r6, %r901;
	ld.shared.f32 	%f125, [%r341];
	setp.leu.f32 	%p328, %f124, %f125;
	setp.geu.f32 	%p329, %f124, %f125;
	selp.u32 	%r902, -1, 0, %p329;
	selp.u32 	%r903, -1, 0, %p328;
	selp.b32 	%r904, %r903, %r902, %p327;
	and.b32  	%r905, %r904, 1;
	setp.eq.b32 	%p330, %r905, 1;
	@%p330 bra 	$L__BB0_316;
	add.s32 	%r906, %r341, %r4;
	ld.shared.u32 	%r907, [%r906];
	ld.shared.u32 	%r908, [%r333+256];
	st.shared.f32 	[%r332+256], %f125;
	st.shared.f32 	[%r341], %f124;
	st.shared.u32 	[%r333+256], %r907;
	st.shared.u32 	[%r906], %r908;
$L__BB0_316:
	add.s32 	%r342, %r1079, 96;
	xor.b32  	%r343, %r342, %r321;
	setp.le.s32 	%p331, %r343, %r342;
	@%p331 bra 	$L__BB0_319;
	and.b32  	%r909, %r342, %r1077;
	setp.eq.s32 	%p332, %r909, 0;
	ld.shared.f32 	%f126, [%r332+384];
	shl.b32 	%r910, %r343, 2;
	add.s32 	%r344, %r6, %r910;
	ld.shared.f32 	%f127, [%r344];
	setp.leu.f32 	%p333, %f126, %f127;
	setp.geu.f32 	%p334, %f126, %f127;
	selp.u32 	%r911, -1, 0, %p334;
	selp.u32 	%r912, -1, 0, %p333;
	selp.b32 	%r913, %r912, %r911, %p332;
	and.b32  	%r914, %r913, 1;
	setp.eq.b32 	%p335, %r914, 1;
	@%p335 bra 	$L__BB0_319;
	add.s32 	%r915, %r344, %r4;
	ld.shared.u32 	%r916, [%r915];
	ld.shared.u32 	%r917, [%r333+384];
	st.shared.f32 	[%r332+384], %f127;
	st.shared.f32 	[%r344], %f126;
	st.shared.u32 	[%r333+384], %r916;
	st.shared.u32 	[%r915], %r917;
$L__BB0_319:
	add.s32 	%r1079, %r1079, 128;
	setp.lt.s32 	%p336, %r1079, %r409;
	@%p336 bra 	$L__BB0_307;
$L__BB0_320:
	bar.warp.sync 	-1;
	shr.u32 	%r1078, %r321, 1;
	setp.gt.u32 	%p337, %r321, 1;
	@%p337 bra 	$L__BB0_293;
$L__BB0_321:
	shl.b32 	%r1077, %r1077, 1;
	setp.gt.s32 	%p338, %r1077, %r409;
	@%p338 bra 	$L__BB0_322;
	bra.uni 	$L__BB0_291;
$L__BB0_322:
	setp.ge.s32 	%p339, %r2, %r409;
	@%p339 bra 	$L__BB0_350;
	setp.eq.s32 	%p340, %r18, 0;
	mov.u32 	%r1076, %r2;
	@%p340 bra 	$L__BB0_336;
	ld.shared.f32 	%f209, [%r23];
	ld.shared.f32 	%f106, [%r24];
	setp.gtu.f32 	%p341, %f209, %f106;
	@%p341 bra 	$L__BB0_326;
	ld.shared.u32 	%r1073, [%r25];
	bra.uni 	$L__BB0_327;
$L__BB0_326:
	ld.shared.u32 	%r1073, [%r26];
	mov.f32 	%f209, %f106;
$L__BB0_327:
	setp.eq.s32 	%p342, %r18, 1;
	st.shared.f32 	[%r19], %f209;
	st.shared.u32 	[%r20], %r1073;
	mov.u32 	%r1076, %r17;
	@%p342 bra 	$L__BB0_336;
	ld.shared.f32 	%f210, [%r23+128];
	ld.shared.f32 	%f109, [%r24+-128];
	setp.gtu.f32 	%p343, %f210, %f109;
	@%p343 bra 	$L__BB0_330;
	ld.shared.u32 	%r1074, [%r25+128];
	bra.uni 	$L__BB0_331;
$L__BB0_330:
	ld.shared.u32 	%r1074, [%r26+-128];
	mov.f32 	%f210, %f109;
$L__BB0_331:
	setp.eq.s32 	%p344, %r18, 2;
	st.shared.f32 	[%r19+128], %f210;
	st.shared.u32 	[%r20+128], %r1074;
	mov.u32 	%r1076, %r21;
	@%p344 bra 	$L__BB0_336;
	ld.shared.f32 	%f211, [%r23+256];
	ld.shared.f32 	%f112, [%r24+-256];
	setp.gtu.f32 	%p345, %f211, %f112;
	@%p345 bra 	$L__BB0_334;
	ld.shared.u32 	%r1075, [%r25+256];
	bra.uni 	$L__BB0_335;
$L__BB0_334:
	ld.shared.u32 	%r1075, [%r26+-256];
	mov.f32 	%f211, %f112;
$L__BB0_335:
	st.shared.f32 	[%r19+256], %f211;
	st.shared.u32 	[%r20+256], %r1075;
	mov.u32 	%r1076, %r22;
$L__BB0_336:
	setp.lt.u32 	%p346, %r15, 96;
	@%p346 bra 	$L__BB0_350;
$L__BB0_337:
	not.b32 	%r918, %r1076;
	add.s32 	%r919, %r409, %r918;
	shl.b32 	%r920, %r1076, 2;
	add.s32 	%r349, %r7, %r920;
	ld.shared.f32 	%f212, [%r349];
	shl.b32 	%r921, %r919, 2;
	add.s32 	%r350, %r6, %r921;
	ld.shared.f32 	%f129, [%r350];
	add.s32 	%r351, %r349, %r4;
	add.s32 	%r352, %r350, %r4;
	setp.gtu.f32 	%p347, %f212, %f129;
	@%p347 bra 	$L__BB0_339;
	ld.shared.u32 	%r1082, [%r351];
	bra.uni 	$L__BB0_340;
$L__BB0_339:
	ld.shared.u32 	%r1082, [%r352];
	mov.f32 	%f212, %f129;
$L__BB0_340:
	shl.b32 	%r922, %r1076, 2;
	add.s32 	%r356, %r6, %r922;
	st.shared.f32 	[%r356], %f212;
	add.s32 	%r357, %r356, %r4;
	st.shared.u32 	[%r357], %r1082;
	ld.shared.f32 	%f213, [%r349+128];
	ld.shared.f32 	%f132, [%r350+-128];
	setp.gtu.f32 	%p348, %f213, %f132;
	@%p348 bra 	$L__BB0_342;
	ld.shared.u32 	%r1083, [%r351+128];
	bra.uni 	$L__BB0_343;
$L__BB0_342:
	ld.shared.u32 	%r1083, [%r352+-128];
	mov.f32 	%f213, %f132;
$L__BB0_343:
	st.shared.f32 	[%r356+128], %f213;
	st.shared.u32 	[%r357+128], %r1083;
	ld.shared.f32 	%f214, [%r349+256];
	ld.shared.f32 	%f135, [%r350+-256];
	setp.gtu.f32 	%p349, %f214, %f135;
	@%p349 bra 	$L__BB0_345;
	ld.shared.u32 	%r1084, [%r351+256];
	bra.uni 	$L__BB0_346;
$L__BB0_345:
	ld.shared.u32 	%r1084, [%r352+-256];
	mov.f32 	%f214, %f135;
$L__BB0_346:
	st.shared.f32 	[%r356+256], %f214;
	st.shared.u32 	[%r357+256], %r1084;
	ld.shared.f32 	%f215, [%r349+384];
	ld.shared.f32 	%f138, [%r350+-384];
	setp.gtu.f32 	%p350, %f215, %f138;
	@%p350 bra 	$L__BB0_348;
	ld.shared.u32 	%r1085, [%r351+384];
	bra.uni 	$L__BB0_349;
$L__BB0_348:
	ld.shared.u32 	%r1085, [%r352+-384];
	mov.f32 	%f215, %f138;
$L__BB0_349:
	st.shared.f32 	[%r356+384], %f215;
	st.shared.u32 	[%r357+384], %r1085;
	add.s32 	%r1076, %r1076, 128;
	setp.lt.s32 	%p351, %r1076, %r409;
	@%p351 bra 	$L__BB0_337;
$L__BB0_350:
	bar.warp.sync 	-1;
	@%p294 bra 	$L__BB0_383;
	mov.b32 	%r1087, 2;
$L__BB0_352:
	shr.s32 	%r1088, %r1087, 1;
	setp.lt.s32 	%p353, %r1088, 1;
	@%p353 bra 	$L__BB0_382;
	and.b32  	%r371, %r2, %r1087;
	and.b32  	%r372, %r17, %r1087;
	and.b32  	%r373, %r21, %r1087;
$L__BB0_354:
	mov.u32 	%r374, %r1088;
	@%p339 bra 	$L__BB0_381;
	setp.eq.s32 	%p355, %r18, 0;
	mov.u32 	%r1089, %r2;
	@%p355 bra 	$L__BB0_367;
	xor.b32  	%r375, %r2, %r374;
	setp.le.u32 	%p356, %r375, %r2;
	@%p356 bra 	$L__BB0_359;
	setp.eq.s32 	%p357, %r371, 0;
	ld.shared.f32 	%f140, [%r19];
	shl.b32 	%r924, %r375, 2;
	add.s32 	%r376, %r6, %r924;
	ld.shared.f32 	%f141, [%r376];
	add.s32 	%r377, %r376, %r4;
	setp.leu.f32 	%p358, %f140, %f141;
	setp.geu.f32 	%p359, %f140, %f141;
	selp.u32 	%r925, -1, 0, %p359;
	selp.u32 	%r926, -1, 0, %p358;
	selp.b32 	%r927, %r926, %r925, %p357;
	and.b32  	%r928, %r927, 1;
	setp.eq.b32 	%p360, %r928, 1;
	@%p360 bra 	$L__BB0_359;
	ld.shared.u32 	%r929, [%r377];
	ld.shared.u32 	%r930, [%r20];
	st.shared.f32 	[%r19], %f141;
	st.shared.f32 	[%r376], %f140;
	st.shared.u32 	[%r20], %r929;
	st.shared.u32 	[%r377], %r930;
$L__BB0_359:
	setp.eq.s32 	%p361, %r18, 1;
	mov.u32 	%r1089, %r17;
	@%p361 bra 	$L__BB0_367;
	xor.b32  	%r378, %r17, %r374;
	setp.le.u32 	%p362, %r378, %r17;
	@%p362 bra 	$L__BB0_363;
	setp.eq.s32 	%p363, %r372, 0;
	ld.shared.f32 	%f142, [%r19+128];
	shl.b32 	%r931, %r378, 2;
	add.s32 	%r379, %r6, %r931;
	ld.shared.f32 	%f143, [%r379];
	setp.leu.f32 	%p364, %f142, %f143;
	setp.geu.f32 	%p365, %f142, %f143;
	selp.u32 	%r932, -1, 0, %p365;
	selp.u32 	%r933, -1, 0, %p364;
	selp.b32 	%r934, %r933, %r932, %p363;
	and.b32  	%r935, %r934, 1;
	setp.eq.b32 	%p366, %r935, 1;
	@%p366 bra 	$L__BB0_363;
	add.s32 	%r936, %r379, %r4;
	ld.shared.u32 	%r937, [%r936];
	ld.shared.u32 	%r938, [%r20+128];
	st.shared.f32 	[%r19+128], %f143;
	st.shared.f32 	[%r379], %f142;
	st.shared.u32 	[%r20+128], %r937;
	st.shared.u32 	[%r936], %r938;
$L__BB0_363:
	setp.eq.s32 	%p367, %r18, 2;
	mov.u32 	%r1089, %r21;
	@%p367 bra 	$L__BB0_367;
	xor.b32  	%r380, %r21, %r374;
	setp.le.u32 	%p368, %r380, %r21;
	mov.u32 	%r1089, %r22;
	@%p368 bra 	$L__BB0_367;
	setp.eq.s32 	%p369, %r373, 0;
	ld.shared.f32 	%f144, [%r19+256];
	shl.b32 	%r939, %r380, 2;
	add.s32 	%r381, %r6, %r939;
	ld.shared.f32 	%f145, [%r381];
	setp.leu.f32 	%p370, %f144, %f145;
	setp.geu.f32 	%p371, %f144, %f145;
	selp.u32 	%r940, -1, 0, %p371;
	selp.u32 	%r941, -1, 0, %p370;
	selp.b32 	%r942, %r941, %r940, %p369;
	and.b32  	%r943, %r942, 1;
	setp.eq.b32 	%p372, %r943, 1;
	mov.u32 	%r1089, %r22;
	@%p372 bra 	$L__BB0_367;
	add.s32 	%r944, %r381, %r4;
	ld.shared.u32 	%r945, [%r944];
	ld.shared.u32 	%r946, [%r20+256];
	st.shared.f32 	[%r19+256], %f145;
	st.shared.f32 	[%r381], %f144;
	st.shared.u32 	[%r20+256], %r945;
	st.shared.u32 	[%r944], %r946;
	mov.u32 	%r1089, %r22;
$L__BB0_367:
	setp.lt.u32 	%p373, %r15, 96;
	@%p373 bra 	$L__BB0_381;
$L__BB0_368:
	xor.b32  	%r384, %r1089, %r374;
	setp.le.s32 	%p374, %r384, %r1089;
	shl.b32 	%r947, %r1089, 2;
	add.s32 	%r385, %r6, %r947;
	add.s32 	%r386, %r385, %r4;
	@%p374 bra 	$L__BB0_371;
	and.b32  	%r948, %r1089, %r1087;
	setp.eq.s32 	%p375, %r948, 0;
	ld.shared.f32 	%f146, [%r385];
	shl.b32 	%r949, %r384, 2;
	add.s32 	%r387, %r6, %r949;
	ld.shared.f32 	%f147, [%r387];
	add.s32 	%r388, %r387, %r4;
	setp.leu.f32 	%p376, %f146, %f147;
	setp.geu.f32 	%p377, %f146, %f147;
	selp.u32 	%r950, -1, 0, %p377;
	selp.u32 	%r951, -1, 0, %p376;
	selp.b32 	%r952, %r951, %r950, %p375;
	and.b32  	%r953, %r952, 1;
	setp.eq.b32 	%p378, %r953, 1;
	@%p378 bra 	$L__BB0_371;
	ld.shared.u32 	%r954, [%r388];
	ld.shared.u32 	%r955, [%r386];
	st.shared.f32 	[%r385], %f147;
	st.shared.f32 	[%r387], %f146;
	st.shared.u32 	[%r386], %r954;
	st.shared.u32 	[%r388], %r955;
$L__BB0_371:
	add.s32 	%r389, %r1089, 32;
	xor.b32  	%r390, %r389, %r374;
	setp.le.s32 	%p379, %r390, %r389;
	@%p379 bra 	$L__BB0_374;
	and.b32  	%r956, %r389, %r1087;
	setp.eq.s32 	%p380, %r956, 0;
	ld.shared.f32 	%f148, [%r385+128];
	shl.b32 	%r957, %r390, 2;
	add.s32 	%r391, %r6, %r957;
	ld.shared.f32 	%f149, [%r391];
	setp.leu.f32 	%p381, %f148, %f149;
	setp.geu.f32 	%p382, %f148, %f149;
	selp.u32 	%r958, -1, 0, %p382;
	selp.u32 	%r959, -1, 0, %p381;
	selp.b32 	%r960, %r959, %r958, %p380;
	and.b32  	%r961, %r960, 1;
	setp.eq.b32 	%p383, %r961, 1;
	@%p383 bra 	$L__BB0_374;
	add.s32 	%r962, %r391, %r4;
	ld.shared.u32 	%r963, [%r962];
	ld.shared.u32 	%r964, [%r386+128];
	st.shared.f32 	[%r385+128], %f149;
	st.shared.f32 	[%r391], %f148;
	st.shared.u32 	[%r386+128], %r963;
	st.shared.u32 	[%r962], %r964;
$L__BB0_374:
	add.s32 	%r392, %r1089, 64;
	xor.b32  	%r393, %r392, %r374;
	setp.le.s32 	%p384, %r393, %r392;
	@%p384 bra 	$L__BB0_377;
	and.b32  	%r965, %r392, %r1087;
	setp.eq.s32 	%p385, %r965, 0;
	ld.shared.f32 	%f150, [%r385+256];
	shl.b32 	%r966, %r393, 2;
	add.s32 	%r394, %r6, %r966;
	ld.shared.f32 	%f151, [%r394];
	setp.leu.f32 	%p386, %f150, %f151;
	setp.geu.f32 	%p387, %f150, %f151;
	selp.u32 	%r967, -1, 0, %p387;
	selp.u32 	%r968, -1, 0, %p386;
	selp.b32 	%r969, %r968, %r967, %p385;
	and.b32  	%r970, %r969, 1;
	setp.eq.b32 	%p388, %r970, 1;
	@%p388 bra 	$L__BB0_377;
	add.s32 	%r971, %r394, %r4;
	ld.shared.u32 	%r972, [%r971];
	ld.shared.u32 	%r973, [%r386+256];
	st.shared.f32 	[%r385+256], %f151;
	st.shared.f32 	[%r394], %f150;
	st.shared.u32 	[%r386+256], %r972;
	st.shared.u32 	[%r971], %r973;
$L__BB0_377:
	add.s32 	%r395, %r1089, 96;
	xor.b32  	%r396, %r395, %r374;
	setp.le.s32 	%p389, %r396, %r395;
	@%p389 bra 	$L__BB0_380;
	and.b32  	%r974, %r395, %r1087;
	setp.eq.s32 	%p390, %r974, 0;
	ld.shared.f32 	%f152, [%r385+384];
	shl.b32 	%r975, %r396, 2;
	add.s32 	%r397, %r6, %r975;
	ld.shared.f32 	%f153, [%r397];
	setp.leu.f32 	%p391, %f152, %f153;
	setp.geu.f32 	%p392, %f152, %f153;
	selp.u32 	%r976, -1, 0, %p392;
	selp.u32 	%r977, -1, 0, %p391;
	selp.b32 	%r978, %r977, %r976, %p390;
	and.b32  	%r979, %r978, 1;
	setp.eq.b32 	%p393, %r979, 1;
	@%p393 bra 	$L__BB0_380;
	add.s32 	%r980, %r397, %r4;
	ld.shared.u32 	%r981, [%r980];
	ld.shared.u32 	%r982, [%r386+384];
	st.shared.f32 	[%r385+384], %f153;
	st.shared.f32 	[%r397], %f152;
	st.shared.u32 	[%r386+384], %r981;
	st.shared.u32 	[%r980], %r982;
$L__BB0_380:
	add.s32 	%r1089, %r1089, 128;
	setp.lt.s32 	%p394, %r1089, %r409;
	@%p394 bra 	$L__BB0_368;
$L__BB0_381:
	bar.warp.sync 	-1;
	shr.u32 	%r1088, %r374, 1;
	setp.gt.u32 	%p395, %r374, 1;
	@%p395 bra 	$L__BB0_354;
$L__BB0_382:
	shl.b32 	%r1087, %r1087, 1;
	setp.gt.s32 	%p396, %r1087, %r409;
	@%p396 bra 	$L__BB0_383;
	bra.uni 	$L__BB0_352;
$L__BB0_383:
	@%p339 bra 	$L__BB0_390;
	setp.eq.s32 	%p398, %r18, 0;
	mov.u32 	%r1086, %r2;
	@%p398 bra 	$L__BB0_388;
	setp.eq.s32 	%p399, %r18, 1;
	ld.shared.f32 	%f178, [%r19];
	st.shared.f32 	[%r23], %f178;
	ld.shared.u32 	%r983, [%r20];
	st.shared.u32 	[%r25], %r983;
	mov.u32 	%r1086, %r17;
	@%p399 bra 	$L__BB0_388;
	setp.eq.s32 	%p400, %r18, 2;
	ld.shared.f32 	%f179, [%r19+128];
	st.shared.f32 	[%r23+128], %f179;
	ld.shared.u32 	%r984, [%r20+128];
	st.shared.u32 	[%r25+128], %r984;
	mov.u32 	%r1086, %r21;
	@%p400 bra 	$L__BB0_388;
	ld.shared.f32 	%f180, [%r19+256];
	st.shared.f32 	[%r23+256], %f180;
	ld.shared.u32 	%r985, [%r20+256];
	st.shared.u32 	[%r25+256], %r985;
	mov.u32 	%r1086, %r22;
$L__BB0_388:
	setp.lt.u32 	%p401, %r15, 96;
	@%p401 bra 	$L__BB0_390;
$L__BB0_389:
	shl.b32 	%r986, %r1086, 2;
	add.s32 	%r987, %r6, %r986;
	ld.shared.f32 	%f181, [%r987];
	add.s32 	%r988, %r7, %r986;
	st.shared.f32 	[%r988], %f181;
	add.s32 	%r989, %r987, %r4;
	ld.shared.u32 	%r990, [%r989];
	add.s32 	%r991, %r988, %r4;
	st.shared.u32 	[%r991], %r990;
	ld.shared.f32 	%f182, [%r987+128];
	st.shared.f32 	[%r988+128], %f182;
	ld.shared.u32 	%r992, [%r989+128];
	st.shared.u32 	[%r991+128], %r992;
	ld.shared.f32 	%f183, [%r987+256];
	st.shared.f32 	[%r988+256], %f183;
	ld.shared.u32 	%r993, [%r989+256];
	st.shared.u32 	[%r991+256], %r993;
	ld.shared.f32 	%f184, [%r987+384];
	st.shared.f32 	[%r988+384], %f184;
	ld.shared.u32 	%r994, [%r989+384];
	st.shared.u32 	[%r991+384], %r994;
	add.s32 	%r1086, %r1086, 128;
	setp.lt.s32 	%p402, %r1086, %r409;
	@%p402 bra 	$L__BB0_389;
$L__BB0_390:
	bar.warp.sync 	-1;
	@%p283 bra 	$L__BB0_392;
	ld.shared.f32 	%f185, [%r12+-4];
	st.shared.f32 	[%r9+16], %f185;
$L__BB0_392:
	bar.warp.sync 	-1;
	@%p283 bra 	$L__BB0_394;
	mov.b32 	%r995, 0;
	st.shared.u32 	[%r9], %r995;
$L__BB0_394:
	bar.warp.sync 	-1;
$L__BB0_395:
	setp.ge.s32 	%p405, %r2, %r409;
	mul.wide.s32 	%rd4, %r31, %r409;
	@%p405 bra 	$L__BB0_402;
	shl.b64 	%rd14, %rd4, 3;
	add.s64 	%rd5, %rd2, %rd14;
	setp.eq.s32 	%p406, %r18, 0;
	mov.u32 	%r1092, %r2;
	@%p406 bra 	$L__BB0_400;
	setp.eq.s32 	%p407, %r18, 1;
	ld.shared.u32 	%r996, [%r25];
	add.s64 	%rd6, %rd5, %rd15;
	st.global.u32 	[%rd6], %r996;
	ld.shared.f32 	%f186, [%r23];
	st.global.f32 	[%rd6+4], %f186;
	mov.u32 	%r1092, %r17;
	@%p407 bra 	$L__BB0_400;
	setp.eq.s32 	%p408, %r18, 2;
	ld.shared.u32 	%r997, [%r25+128];
	st.global.u32 	[%rd6+256], %r997;
	ld.shared.f32 	%f187, [%r23+128];
	st.global.f32 	[%rd6+260], %f187;
	mov.u32 	%r1092, %r21;
	@%p408 bra 	$L__BB0_400;
	ld.shared.u32 	%r998, [%r25+256];
	st.global.u32 	[%rd6+512], %r998;
	ld.shared.f32 	%f188, [%r23+256];
	st.global.f32 	[%rd6+516], %f188;
	mov.u32 	%r1092, %r22;
$L__BB0_400:
	setp.lt.u32 	%p409, %r15, 96;
	@%p409 bra 	$L__BB0_402;
$L__BB0_401:
	shl.b32 	%r999, %r1092, 2;
	add.s32 	%r1000, %r8, %r999;
	ld.shared.u32 	%r1001, [%r1000];
	mul.wide.u32 	%rd16, %r1092, 8;
	add.s64 	%rd17, %rd5, %rd16;
	st.global.u32 	[%rd17], %r1001;
	add.s32 	%r1002, %r7, %r999;
	ld.shared.f32 	%f189, [%r1002];
	st.global.f32 	[%rd17+4], %f189;
	ld.shared.u32 	%r1003, [%r1000+128];
	st.global.u32 	[%rd17+256], %r1003;
	ld.shared.f32 	%f190, [%r1002+128];
	st.global.f32 	[%rd17+260], %f190;
	ld.shared.u32 	%r1004, [%r1000+256];
	st.global.u32 	[%rd17+512], %r1004;
	ld.shared.f32 	%f191, [%r1002+256];
	st.global.f32 	[%rd17+516], %f191;
	ld.shared.u32 	%r1005, [%r1000+384];
	st.global.u32 	[%rd17+768], %r1005;
	ld.shared.f32 	%f192, [%r1002+384];
	st.global.f32 	[%rd17+772], %f192;
	add.s32 	%r1092, %r1092, 128;
	setp.lt.s32 	%p410, %r1092, %r409;
	@%p410 bra 	$L__BB0_401;
$L__BB0_402:
	bar.sync 	0;
	add.s32 	%r1006, %r1006, %r13;
	setp.lt.s32 	%p411, %r1006, %r407;
	@%p411 bra 	$L__BB0_2;
$L__BB0_403:
	ret;

}


// ===== COMPILED SASS (sm_100) =====

	.target	sm_100

	.elftype	@"ET_EXEC"


//--------------------- .note.nv.tkinfo           --------------------------
	.section	.note.nv.tkinfo,"",@"SHT_NOTE"
	.sectionflags	@"SHF_NOTE_NV_TKINFO"
	.tkinfo
        /*0018*/ 	.word	0x00000002
        /*0030*/ 	.string	""
        /*0030*/ 	.string	"ptxas"
        /*0030*/ 	.string	"Cuda compilation tools, release 13.0, V13.0.88"
        /*0030*/ 	.string	"Build cuda_13.0.r13.0/compiler.36424714_0"
        /*0030*/ 	.string	"-arch sm_100 -m 64 "



//--------------------- .note.nv.cuinfo           --------------------------
	.section	.note.nv.cuinfo,"",@"SHT_NOTE"
	.sectionflags	@"SHF_NOTE_NV_CUINFO"
        /*0018*/ 	.short	0x0002
        /*001a*/ 	.short	0x0064
        /*001c*/ 	.short	0x0082
	.zero		2


//--------------------- .nv.info                  --------------------------
	.section	.nv.info,"",@"SHT_CUDA_INFO"
	.align	4


	//----- nvinfo : EIATTR_REGCOUNT
	.align		4
        /*0000*/ 	.byte	0x04, 0x2f
        /*0002*/ 	.short	(.L_1 - .L_0)
	.align		4
.L_0:
        /*0004*/ 	.word	index@(_Z10knn_kernelPK6float2iS1_iP6PairIFi)
        /*0008*/ 	.word	0x00000028


	//----- nvinfo : EIATTR_FRAME_SIZE
	.align		4
.L_1:
        /*000c*/ 	.byte	0x04, 0x11
        /*000e*/ 	.short	(.L_3 - .L_2)
	.align		4
.L_2:
        /*0010*/ 	.word	index@(_Z10knn_kernelPK6float2iS1_iP6PairIFi)
        /*0014*/ 	.word	0x00000000


	//----- nvinfo : EIATTR_MIN_STACK_SIZE
	.align		4
.L_3:
        /*0018*/ 	.byte	0x04, 0x12
        /*001a*/ 	.short	(.L_5 - .L_4)
	.align		4
.L_4:
        /*001c*/ 	.word	index@(_Z10knn_kernelPK6float2iS1_iP6PairIFi)
        /*0020*/ 	.word	0x00000000
.L_5:


//--------------------- .nv.compat                --------------------------
	.section	.nv.compat,"",@"SHT_CUDA_COMPAT_INFO"
	.align	4
        /*0000*/ 	.byte	0x02, 0x09, 0x00, 0x00, 0x02, 0x02, 0x01, 0x00, 0x02, 0x05, 0x05, 0x00, 0x03, 0x07, 0x01, 0x01
        /*0010*/ 	.byte	0x02, 0x03, 0x00, 0x00, 0x02, 0x06, 0x01, 0x00, 0x04, 0x0b, 0x08, 0x00, 0x09, 0x00, 0x00, 0x00
        /*0020*/ 	.byte	0x00, 0x00, 0x00, 0x00


//--------------------- .nv.info._Z10knn_kernelPK6float2iS1_iP6PairIFi --------------------------
	.section	.nv.info._Z10knn_kernelPK6float2iS1_iP6PairIFi,"",@"SHT_CUDA_INFO"
	.sectionflags	@""
	.align	4


	//----- nvinfo : EIATTR_CUDA_API_VERSION
	.align		4
        /*0000*/ 	.byte	0x04, 0x37
        /*0002*/ 	.short	(.L_7 - .L_6)
.L_6:
        /*0004*/ 	.word	0x00000082


	//----- nvinfo : EIATTR_KPARAM_INFO
	.align		4
.L_7:
        /*0008*/ 	.byte	0x04, 0x17
        /*000a*/ 	.short	(.L_9 - .L_8)
.L_8:
        /*000c*/ 	.word	0x00000000
        /*0010*/ 	.short	0x0005
        /*0012*/ 	.short	0x0028
        /*0014*/ 	.byte	0x00, 0xf0, 0x11, 0x00


	//----- nvinfo : EIATTR_KPARAM_INFO
	.align		4
.L_9:
        /*0018*/ 	.byte	0x04, 0x17
        /*001a*/ 	.short	(.L_11 - .L_10)
.L_10:
        /*001c*/ 	.word	0x00000000
        /*0020*/ 	.short	0x0004
        /*0022*/ 	.short	0x0020
        /*0024*/ 	.byte	0x00, 0xf5, 0x21, 0x00


	//----- nvinfo : EIATTR_KPARAM_INFO
	.align		4
.L_11:
        /*0028*/ 	.byte	0x04, 0x17
        /*002a*/ 	.short	(.L_13 - .L_12)
.L_12:
        /*002c*/ 	.word	0x00000000
        /*0030*/ 	.short	0x0003
        /*0032*/ 	.short	0x0018
        /*0034*/ 	.byte	0x00, 0xf0, 0x11, 0x00


	//----- nvinfo : EIATTR_KPARAM_INFO
	.align		4
.L_13:
        /*0038*/ 	.byte	0x04, 0x17
        /*003a*/ 	.short	(.L_15 - .L_14)
.L_14:
        /*003c*/ 	.word	0x00000000
        /*0040*/ 	.short	0x0002
        /*0042*/ 	.short	0x0010
        /*0044*/ 	.byte	0x00, 0xf5, 0x21, 0x00


	//----- nvinfo : EIATTR_KPARAM_INFO
	.align		4
.L_15:
        /*0048*/ 	.byte	0x04, 0x17
        /*004a*/ 	.short	(.L_17 - .L_16)
.L_16:
        /*004c*/ 	.word	0x00000000
        /*0050*/ 	.short	0x0001
        /*0052*/ 	.short	0x0008
        /*0054*/ 	.byte	0x00, 0xf0, 0x11, 0x00


	//----- nvinfo : EIATTR_KPARAM_INFO
	.align		4
.L_17:
        /*0058*/ 	.byte	0x04, 0x17
        /*005a*/ 	.short	(.L_19 - .L_18)
.L_18:
        /*005c*/ 	.word	0x00000000
        /*0060*/ 	.short	0x0000
        /*0062*/ 	.short	0x0000
        /*0064*/ 	.byte	0x00, 0xf5, 0x21, 0x00


	//----- nvinfo : EIATTR_SPARSE_MMA_MASK
	.align		4
.L_19:
        /*0068*/ 	.byte	0x03, 0x50
        /*006a*/ 	.short	0x0000


	//----- nvinfo : EIATTR_MAXREG_COUNT
	.align		4
        /*006c*/ 	.byte	0x03, 0x1b
        /*006e*/ 	.short	0x00ff


	//----- nvinfo : EIATTR_NUM_BARRIERS
	.align		4
        /*0070*/ 	.byte	0x02, 0x4c
        /*0072*/ 	.byte	0x01
	.zero		1


	//----- nvinfo : EIATTR_MERCURY_ISA_VERSION
	.align		4
        /*0074*/ 	.byte	0x03, 0x5f
        /*0076*/ 	.short	0x0101


	//----- nvinfo : EIATTR_COOP_GROUP_MASK_REGIDS
	.align		4
        /*0078*/ 	.byte	0x04, 0x29
        /*007a*/ 	.short	(.L_21 - .L_20)


	//   ....[0]....
.L_20:
        /*007c*/ 	.word	0xffffffff


	//   ....[1]....
        /*0080*/ 	.word	0xffffffff


	//   ....[2]....
        /*0084*/ 	.word	0xffffffff


	//   ....[3]....
        /*0088*/ 	.word	0xffffffff


	//   ....[4]....
        /*008c*/ 	.word	0xffffffff


	//   ....[5]....
        /*0090*/ 	.word	0xffffffff


	//   ....[6]....
        /*0094*/ 	.word	0xffffffff


	//   ....[7]....
        /*0098*/ 	.word	0xffffffff


	//   ....[8]....
        /*009c*/ 	.word	0xffffffff


	//   ....[9]....
        /*00a0*/ 	.word	0xffffffff


	//   ....[10]....
        /*00a4*/ 	.word	0xffffffff


	//   ....[11]....
        /*00a8*/ 	.word	0xffffffff


	//   ....[12]....
        /*00ac*/ 	.word	0xffffffff


	//   ....[13]....
        /*00b0*/ 	.word	0xffffffff


	//   ....[14]....
        /*00b4*/ 	.word	0xffffffff


	//   ....[15]....
        /*00b8*/ 	.word	0xffffffff


	//   ....[16]....
        /*00bc*/ 	.word	0xffffffff


	//   ....[17]....
        /*00c0*/ 	.word	0xffffffff


	//   ....[18]....
        /*00c4*/ 	.word	0xffffffff


	//   ....[19]....
        /*00c8*/ 	.word	0xffffffff


	//   ....[20]....
        /*00cc*/ 	.word	0xffffffff


	//   ....[21]....
        /*00d0*/ 	.word	0xffffffff


	//   ....[22]....
        /*00d4*/ 	.word	0xffffffff


	//   ....[23]....
        /*00d8*/ 	.word	0xffffffff


	//   ....[24]....
        /*00dc*/ 	.word	0xffffffff


	//   ....[25]....
        /*00e0*/ 	.word	0xffffffff


	//   ....[26]....
        /*00e4*/ 	.word	0xffffffff


	//   ....[27]....
        /*00e8*/ 	.word	0xffffffff


	//   ....[28]....
        /*00ec*/ 	.word	0xffffffff


	//   ....[29]....
        /*00f0*/ 	.word	0xffffffff


	//   ....[30]....
        /*00f4*/ 	.word	0xffffffff


	//   ....[31]....
        /*00f8*/ 	.word	0x05000018


	//   ....[32]....
        /*00fc*/ 	.word	0x05000018


	//   ....[33]....
        /*0100*/ 	.word	0x05000018


	//   ....[34]....
        /*0104*/ 	.word	0x05000018


	//   ....[35]....
        /*0108*/ 	.word	0x05000018


	//   ....[36]....
        /*010c*/ 	.word	0x05000018


	//   ....[37]....
        /*0110*/ 	.word	0x05000018


	//   ....[38]....
        /*0114*/ 	.word	0x05000018


	//   ....[39]....
        /*0118*/ 	.word	0x05000018


	//   ....[40]....
        /*011c*/ 	.word	0x05000018


	//   ....[41]....
        /*0120*/ 	.word	0x05000018


	//   ....[42]....
        /*0124*/ 	.word	0x05000018


	//   ....[43]....
        /*0128*/ 	.word	0x05000018


	//   ....[44]....
        /*012c*/ 	.word	0x05000018


	//   ....[45]....
        /*0130*/ 	.word	0x05000018


	//   ....[46]....
        /*0134*/ 	.word	0x05000018


	//   ....[47]....
        /*0138*/ 	.word	0x05000018


	//   ....[48]....
        /*013c*/ 	.word	0x05000018


	//   ....[49]....
        /*0140*/ 	.word	0x05000018


	//   ....[50]....
        /*0144*/ 	.word	0x05000018


	//   ....[51]....
        /*0148*/ 	.word	0x05000018


	//   ....[52]....
        /*014c*/ 	.word	0x05000018


	//----- nvinfo : EIATTR_COOP_GROUP_INSTR_OFFSETS
	.align		4
.L_21:
        /*0150*/ 	.byte	0x04, 0x28
        /*0152*/ 	.short	(.L_23 - .L_22)


	//   ....[0]....
.L_22:
        /*0154*/ 	.word	0x00000930


	//   ....[1]....
        /*0158*/ 	.word	0x00000bf0


	//   ....[2]....
        /*015c*/ 	.word	0x00000ce0


	//   ....[3]....
        /*0160*/ 	.word	0x00000d70


	//   ....[4]....
        /*0164*/ 	.word	0x00000e60


	//   ....[5]....
        /*0168*/ 	.word	0x000013c0


	//   ....[6]....
        /*016c*/ 	.word	0x00001fc0


	//   ....[7]....
        /*0170*/ 	.word	0x00002620


	//   ....[8]....
        /*0174*/ 	.word	0x00003230


	//   ....[9]....
        /*0178*/ 	.word	0x00003650


	//   ....[10]....
        /*017c*/ 	.word	0x00003690


	//   ....[11]....
        /*0180*/ 	.word	0x000036b0


	//   ....[12]....
        /*0184*/ 	.word	0x000036d0


	//   ....[13]....
        /*0188*/ 	.word	0x000037b0


	//   ....[14]....
        /*018c*/ 	.word	0x00003820


	//   ....[15]....
        /*0190*/ 	.word	0x000038f0


	//   ....[16]....
        /*0194*/ 	.word	0x00003e50


	//   ....[17]....
        /*0198*/ 	.word	0x00004a50


	//   ....[18]....
        /*019c*/ 	.word	0x000050a0


	//   ....[19]....
        /*01a0*/ 	.word	0x00005cb0


	//   ....[20]....
        /*01a4*/ 	.word	0x000060b0


	//   ....[21]....
        /*01a8*/ 	.word	0x000060f0


	//   ....[22]....
        /*01ac*/ 	.word	0x00006130


	//   ....[23]....
        /*01b0*/ 	.word	0x00006270


	//   ....[24]....
        /*01b4*/ 	.word	0x000067e0


	//   ....[25]....
        /*01b8*/ 	.word	0x000073b0


	//   ....[26]....
        /*01bc*/ 	.word	0x000079d0


	//   ....[27]....
        /*01c0*/ 	.word	0x000085b0


	//   ....[28]....
        /*01c4*/ 	.word	0x00008990


	//   ....[29]....
        /*01c8*/ 	.word	0x000089c0


	//   ....[30]....
        /*01cc*/ 	.word	0x000089e0


	//   ....[31]....
        /*01d0*/ 	.word	0x000095f0


	//   ....[32]....
        /*01d4*/ 	.word	0x00009680


	//   ....[33]....
        /*01d8*/ 	.word	0x00009790


	//   ....[34]....
        /*01dc*/ 	.word	0x00009800


	//   ....[35]....
        /*01e0*/ 	.word	0x00009870


	//   ....[36]....
        /*01e4*/ 	.word	0x000098e0


	//   ....[37]....
        /*01e8*/ 	.word	0x00009950


	//   ....[38]....
        /*01ec*/ 	.word	0x000099c0


	//   ....[39]....
        /*01f0*/ 	.word	0x00009a30


	//   ....[40]....
        /*01f4*/ 	.word	0x00009ac0


	//   ....[41]....
        /*01f8*/ 	.word	0x00009b00


	//   ....[42]....
        /*01fc*/ 	.word	0x00009b30


	//   ....[43]....
        /*0200*/ 	.word	0x00009bc0


	//   ....[44]....
        /*0204*/ 	.word	0x00009cb0


	//   ....[45]....
        /*0208*/ 	.word	0x00009d20


	//   ....[46]....
        /*020c*/ 	.word	0x00009d90


	//   ....[47]....
        /*0210*/ 	.word	0x00009e00


	//   ....[48]....
        /*0214*/ 	.word	0x00009e70


	//   ....[49]....
        /*0218*/ 	.word	0x00009ee0


	//   ....[50]....
        /*021c*/ 	.word	0x00009f50


	//   ....[51]....
        /*0220*/ 	.word	0x00009fd0


	//   ....[52]....
        /*0224*/ 	.word	0x0000a030


	//----- nvinfo : EIATTR_VRC_CTA_INIT_COUNT
	.align		4
.L_23:
        /*0228*/ 	.byte	0x02, 0x4a
	.zero		1
	.zero		1


	//----- nvinfo : EIATTR_EXIT_INSTR_OFFSETS
	.align		4
        /*022c*/ 	.byte	0x04, 0x1c
        /*022e*/ 	.short	(.L_25 - .L_24)


	//   ....[0]....
.L_24:
        /*0230*/ 	.word	0x00000050


	//   ....[1]....
        /*0234*/ 	.word	0x000095a0


	//----- nvinfo : EIATTR_CRS_STACK_SIZE
	.align		4
.L_25:
        /*0238*/ 	.byte	0x04, 0x1e
        /*023a*/ 	.short	(.L_27 - .L_26)
.L_26:
        /*023c*/ 	.word	0x00000000


	//----- nvinfo : EIATTR_CBANK_PARAM_SIZE
	.align		4
.L_27:
        /*0240*/ 	.byte	0x03, 0x19
        /*0242*/ 	.short	0x002c


	//----- nvinfo : EIATTR_PARAM_CBANK
	.align		4
        /*0244*/ 	.byte	0x04, 0x0a
        /*0246*/ 	.short	(.L_29 - .L_28)
	.align		4
.L_28:
        /*0248*/ 	.word	index@(.nv.constant0._Z10knn_kernelPK6float2iS1_iP6PairIFi)
        /*024c*/ 	.short	0x0380
        /*024e*/ 	.short	0x002c


	//----- nvinfo : EIATTR_SW_WAR
	.align		4
.L_29:
        /*0250*/ 	.byte	0x04, 0x36
        /*0252*/ 	.short	(.L_31 - .L_30)
.L_30:
        /*0254*/ 	.word	0x00000008
.L_31:


//--------------------- .nv.callgraph             --------------------------
	.section	.nv.callgraph,"",@"SHT_CUDA_CALLGRAPH"
	.align	4
	.sectionentsize	8
	.align		4
        /*0000*/ 	.word	0x00000000
	.align		4
        /*0004*/ 	.word	0xffffffff
	.align		4
        /*0008*/ 	.word	0x00000000
	.align		4
        /*000c*/ 	.word	0xfffffffe
	.align		4
        /*0010*/ 	.word	0x00000000
	.align		4
        /*0014*/ 	.word	0xfffffffd
	.align		4
        /*0018*/ 	.word	0x00000000
	.align		4
        /*001c*/ 	.word	0xfffffffc


//--------------------- .text._Z10knn_kernelPK6float2iS1_iP6PairIFi --------------------------
	.section	.text._Z10knn_kernelPK6float2iS1_iP6PairIFi,"ax",@progbits
	.align	128
        .global         _Z10knn_kernelPK6float2iS1_iP6PairIFi
        .type           _Z10knn_kernelPK6float2iS1_iP6PairIFi,@function
        .size           _Z10knn_kernelPK6float2iS1_iP6PairIFi,(.L_x_293 - _Z10knn_kernelPK6float2iS1_iP6PairIFi)
        .other          _Z10knn_kernelPK6float2iS1_iP6PairIFi,@"STO_CUDA_ENTRY STV_DEFAULT"
_Z10knn_kernelPK6float2iS1_iP6PairIFi:
.text._Z10knn_kernelPK6float2iS1_iP6PairIFi:
[----:B------:R-:W-:Y:S08]  /*0000*/  LDC R1, c[0x0][0x37c] ;  /* 0x0000df00ff017b82 */ /* 0x000ff00000000800 */
[----:B------:R-:W0:Y:S08]  /*0010*/  S2UR UR4, SR_CTAID.X ;  /* 0x00000000000479c3 */ /* 0x000e300000002500 */
[----:B------:R-:W1:Y:S01]  /*0020*/  LDC R0, c[0x0][0x388] ;  /* 0x0000e200ff007b82 */ /* 0x000e620000000800 */
[----:B0-----:R-:W-:-:S06]  /*0030*/  USHF.L.U32 UR4, UR4, 0x2, URZ ;  /* 0x0000000204047899 */ /* 0x001fcc00080006ff */
[----:B-1----:R-:W-:-:S13]  /*0040*/  ISETP.LE.AND P0, PT, R0, UR4, PT ;  /* 0x0000000400007c0c */ /* 0x002fda000bf03270 */
[----:B------:R-:W-:Y:S05]  /*0050*/  @P0 EXIT ;  /* 0x000000000000094d */ /* 0x000fea0003800000 */
[----:B------:R-:W0:Y:S01]  /*0060*/  S2R R0, SR_TID.X ;  /* 0x0000000000007919 */ /* 0x000e220000002100 */
[----:B------:R-:W1:Y:S01]  /*0070*/  S2UR UR6, SR_CgaCtaId ;  /* 0x00000000000679c3 */ /* 0x000e620000008800 */
[----:B------:R-:W-:Y:S01]  /*0080*/  UMOV UR5, 0x400 ;  /* 0x0000040000057882 */ /* 0x000fe20000000000 */
[----:B------:R-:W2:Y:S01]  /*0090*/  LDCU UR10, c[0x0][0x360] ;  /* 0x00006c00ff0a77ac */ /* 0x000ea20008000800 */
[----:B------:R-:W3:Y:S05]  /*00a0*/  LDCU.64 UR8, c[0x0][0x358] ;  /* 0x00006b00ff0877ac */ /* 0x000eea0008000a00 */
[----:B------:R-:W4:Y:S01]  /*00b0*/  LDC R21, c[0x0][0x3a8] ;  /* 0x0000ea00ff157b82 */ /* 0x000f220000000800 */
[----:B------:R-:W0:Y:S01]  /*00c0*/  LDCU UR11, c[0x0][0x370] ;  /* 0x00006e00ff0b77ac */ /* 0x000e220008000800 */
[----:B-1----:R-:W-:-:S04]  /*00d0*/  ULEA UR5, UR6, UR5, 0x18 ;  /* 0x0000000506057291 */ /* 0x002fc8000f8ec0ff */
[----:B------:R-:W-:Y:S01]  /*00e0*/  UIADD3 UR5, UPT, UPT, UR5, 0x4000, URZ ;  /* 0x0000400005057890 */ /* 0x000fe2000fffe0ff */
[----:B0-----:R-:W-:Y:S02]  /*00f0*/  SHF.R.U32.HI R8, RZ, 0x5, R0 ;  /* 0x00000005ff087819 */ /* 0x001fe40000011600 */
[----:B------:R-:W-:-:S03]  /*0100*/  LOP3.LUT R9, R0, 0x1f, RZ, 0xc0, !PT ;  /* 0x0000001f00097812 */ /* 0x000fc600078ec0ff */
[----:B----4-:R-:W-:Y:S01]  /*0110*/  LEA R3, R21, UR5, 0x6 ;  /* 0x0000000515037c11 */ /* 0x010fe2000f8e30ff */
[C---:B------:R-:W-:Y:S01]  /*0120*/  IMAD R10, R8.reuse, R21, RZ ;  /* 0x00000015080a7224 */ /* 0x040fe200078e02ff */
[----:B------:R-:W-:Y:S01]  /*0130*/  LOP3.LUT R15, RZ, R9, RZ, 0x33, !PT ;  /* 0x00000009ff0f7212 */ /* 0x000fe200078e33ff */
[C---:B------:R-:W-:Y:S01]  /*0140*/  IMAD.SHL.U32 R11, R9.reuse, 0x4, RZ ;  /* 0x00000004090b7824 */ /* 0x040fe200078e00ff */
[----:B------:R-:W-:Y:S01]  /*0150*/  LOP3.LUT R12, R9, 0x20, RZ, 0xfc, !PT ;  /* 0x00000020090c7812 */ /* 0x000fe200078efcff */
[----:B------:R-:W-:Y:S01]  /*0160*/  IMAD R18, R8, 0x4, R3 ;  /* 0x0000000408127824 */ /* 0x000fe200078e0203 */
[----:B------:R-:W-:Y:S01]  /*0170*/  LEA R10, R10, UR5, 0x2 ;  /* 0x000000050a0a7c11 */ /* 0x000fe2000f8e10ff */
[----:B------:R-:W-:Y:S01]  /*0180*/  IMAD.IADD R15, R15, 0x1, R21 ;  /* 0x000000010f0f7824 */ /* 0x000fe200078e0215 */
[C---:B------:R-:W-:Y:S01]  /*0190*/  LOP3.LUT R13, R9.reuse, 0x40, RZ, 0xfc, !PT ;  /* 0x00000040090d7812 */ /* 0x040fe200078efcff */
[----:B------:R-:W-:Y:S01]  /*01a0*/  UMOV UR5, UR4 ;  /* 0x0000000400057c82 */ /* 0x000fe20008000000 */
[----:B------:R-:W-:Y:S01]  /*01b0*/  LOP3.LUT R16, R9, 0x60, RZ, 0xfc, !PT ;  /* 0x0000006009107812 */ /* 0x000fe200078efcff */
[----:B------:R-:W-:Y:S01]  /*01c0*/  IMAD.IADD R11, R10, 0x1, R11 ;  /* 0x000000010a0b7824 */ /* 0x000fe200078e020b */
[----:B------:R-:W-:Y:S01]  /*01d0*/  LEA.HI R20, R15, 0x1, RZ, 0x1b ;  /* 0x000000010f147811 */ /* 0x000fe200078fd8ff */
[----:B------:R-:W-:-:S02]  /*01e0*/  IMAD R19, R21, 0x20, R10 ;  /* 0x0000002015137824 */ /* 0x000fc400078e020a */
[----:B------:R-:W-:Y:S01]  /*01f0*/  IMAD R14, R21, 0x10, R11 ;  /* 0x00000010150e7824 */ /* 0x000fe200078e020b */
[----:B------:R-:W-:-:S03]  /*0200*/  LOP3.LUT R20, R20, 0x3, RZ, 0xc0, !PT ;  /* 0x0000000314147812 */ /* 0x000fc600078ec0ff */
[----:B------:R-:W-:-:S04]  /*0210*/  IMAD R17, R21, 0x10, R14 ;  /* 0x0000001015117824 */ /* 0x000fc800078e020e */
[----:B--23--:R-:W-:-:S07]  /*0220*/  IMAD R21, R21, 0x10, R17 ;  /* 0x0000001015157824 */ /* 0x00cfce00078e0211 */
.L_x_238:
[----:B0-----:R-:W0:Y:S01]  /*0230*/  LDCU UR4, c[0x0][0x388] ;  /* 0x00007100ff0477ac */ /* 0x001e220008000800 */
[----:B----4-:R-:W-:Y:S01]  /*0240*/  VIADD R7, R8, UR5 ;  /* 0x0000000508077c36 */ /* 0x010fe20008000000 */
[----:B------:R-:W-:Y:S01]  /*0250*/  BSSY.RECONVERGENT B0, `(.L_x_0) ;  /* 0x000006b000007945 */ /* 0x000fe20003800200 */
[----:B-----5:R-:W-:Y:S01]  /*0260*/  CS2R R2, SRZ ;  /* 0x0000000000027805 */ /* 0x020fe2000001ff00 */
[----:B------:R-:W-:Y:S02]  /*0270*/  ULEA UR5, UR11, UR5, 0x2 ;  /* 0x000000050b057291 */ /* 0x000fe4000f8e10ff */
[----:B0-----:R-:W-:Y:S02]  /*0280*/  ISETP.GE.AND P1, PT, R7, UR4, PT ;  /* 0x0000000407007c0c */ /* 0x001fe4000bf26270 */
[----:B------:R-:W-:-:S11]  /*0290*/  UISETP.GE.AND UP0, UPT, UR5, UR4, UPT ;  /* 0x000000040500728c */ /* 0x000fd6000bf06270 */
[----:B-123--:R-:W-:Y:S05]  /*02a0*/  @P1 BRA `(.L_x_1) ;  /* 0x0000000400941947 */ /* 0x00efea0003800000 */
[----:B------:R-:W0:Y:S08]  /*02b0*/  LDC.64 R2, c[0x0][0x380] ;  /* 0x0000e000ff027b82 */ /* 0x000e300000000a00 */
[----:B------:R-:W1:Y:S01]  /*02c0*/  LDC R4, c[0x0][0x3a8] ;  /* 0x0000ea00ff047b82 */ /* 0x000e620000000800 */
[----:B0-----:R-:W-:-:S06]  /*02d0*/  IMAD.WIDE R2, R7, 0x8, R2 ;  /* 0x0000000807027825 */ /* 0x001fcc00078e0202 */
[----:B------:R-:W5:Y:S01]  /*02e0*/  LDG.E.64.CONSTANT R2, desc[UR8][R2.64] ;  /* 0x0000000802027981 */ /* 0x000f62000c1e9b00 */
[----:B------:R-:W-:Y:S01]  /*02f0*/  BSSY.RECONVERGENT B1, `(.L_x_2) ;  /* 0x000005c000017945 */ /* 0x000fe20003800200 */
[----:B-1----:R-:W-:-:S13]  /*0300*/  ISETP.GE.AND P0, PT, R9, R4, PT ;  /* 0x000000040900720c */ /* 0x002fda0003f06270 */
[----:B------:R-:W-:Y:S05]  /*0310*/  @P0 BRA `(.L_x_3) ;  /* 0x0000000400640947 */ /* 0x000fea0003800000 */
[C---:B------:R-:W-:Y:S01]  /*0320*/  ISETP.GE.U32.AND P0, PT, R15.reuse, 0xe0, PT ;  /* 0x000000e00f00780c */ /* 0x040fe20003f06070 */
[----:B------:R-:W-:Y:S01]  /*0330*/  BSSY.RECONVERGENT B2, `(.L_x_4) ;  /* 0x000002e000027945 */ /* 0x000fe20003800200 */
[----:B------:R-:W-:Y:S01]  /*0340*/  LEA.HI R5, R15, 0x1, RZ, 0x1b ;  /* 0x000000010f057811 */ /* 0x000fe200078fd8ff */
[----:B------:R-:W-:-:S03]  /*0350*/  IMAD.MOV.U32 R6, RZ, RZ, R9 ;  /* 0x000000ffff067224 */ /* 0x000fc600078e0009 */
[----:B------:R-:W-:-:S04]  /*0360*/  LOP3.LUT R27, R5, 0x7, RZ, 0xc0, !PT ;  /* 0x00000007051b7812 */ /* 0x000fc800078ec0ff */
[----:B------:R-:W-:-:S03]  /*0370*/  ISETP.NE.AND P2, PT, R27, RZ, PT ;  /* 0x000000ff1b00720c */ /* 0x000fc60003f45270 */
[----:B------:R-:W-:Y:S10]  /*0380*/  @!P0 BRA `(.L_x_5) ;  /* 0x0000000000a08947 */ /* 0x000ff40003800000 */
[----:B------:R-:W0:Y:S01]  /*0390*/  S2R R6, SR_CgaCtaId ;  /* 0x0000000000067919 */ /* 0x000e220000008800 */
[----:B------:R-:W1:Y:S01]  /*03a0*/  LDCU UR4, c[0x0][0x3a8] ;  /* 0x00007500ff0477ac */ /* 0x000e620008000800 */
[----:B------:R-:W-:Y:S01]  /*03b0*/  IMAD.SHL.U32 R22, R8, 0x4, RZ ;  /* 0x0000000408167824 */ /* 0x000fe200078e00ff */
[----:B------:R-:W-:Y:S01]  /*03c0*/  MOV R5, 0x400 ;  /* 0x0000040000057802 */ /* 0x000fe20000000f00 */
[----:B------:R-:W-:Y:S02]  /*03d0*/  IMAD.SHL.U32 R23, R9, 0x4, RZ ;  /* 0x0000000409177824 */ /* 0x000fe400078e00ff */
[C---:B------:R-:W-:Y:S02]  /*03e0*/  VIADD R24, R22.reuse, 0x20 ;  /* 0x0000002016187836 */ /* 0x040fe40000000000 */
[----:B------:R-:W-:Y:S01]  /*03f0*/  VIADD R26, R22, 0x30 ;  /* 0x00000030161a7836 */ /* 0x000fe20000000000 */
[----:B------:R-:W-:-:S03]  /*0400*/  LEA.HI R22, R15, 0x1, RZ, 0x1b ;  /* 0x000000010f167811 */ /* 0x000fc600078fd8ff */
[--C-:B-1----:R-:W-:Y:S01]  /*0410*/  IMAD R25, R26, UR4, R23.reuse ;  /* 0x000000041a197c24 */ /* 0x102fe2000f8e0217 */
[----:B0-----:R-:W-:Y:S01]  /*0420*/  LEA R6, R6, R5, 0x18 ;  /* 0x0000000506067211 */ /* 0x001fe200078ec0ff */
[----:B------:R-:W-:Y:S01]  /*0430*/  IMAD R5, R24, UR4, R23 ;  /* 0x0000000418057c24 */ /* 0x000fe2000f8e0217 */
[----:B------:R-:W-:Y:S02]  /*0440*/  LOP3.LUT R23, R22, 0xffffff8, RZ, 0xc0, !PT ;  /* 0x0ffffff816177812 */ /* 0x000fe400078ec0ff */
[--C-:B------:R-:W-:Y:S02]  /*0450*/  IADD3 R22, PT, PT, R25, 0x4380, R6.reuse ;  /* 0x0000438019167810 */ /* 0x100fe40007ffe006 */
[----:B------:R-:W-:Y:S01]  /*0460*/  IADD3 R5, PT, PT, R5, 0x4380, R6 ;  /* 0x0000438005057810 */ /* 0x000fe20007ffe006 */
[----:B------:R-:W-:Y:S02]  /*0470*/  IMAD.MOV.U32 R6, RZ, RZ, R9 ;  /* 0x000000ffff067224 */ /* 0x000fe400078e0009 */
[----:B------:R-:W-:-:S07]  /*0480*/  IMAD.MOV R23, RZ, RZ, -R23 ;  /* 0x000000ffff177224 */ /* 0x000fce00078e0a17 */
.L_x_6:
[----:B------:R-:W-:Y:S02]  /*0490*/  IMAD.MOV.U32 R24, RZ, RZ, 0x7f7fffff ;  /* 0x7f7fffffff187424 */ /* 0x000fe400078e00ff */
[----:B------:R-:W-:Y:S02]  /*04a0*/  IMAD.MOV.U32 R25, RZ, RZ, -0x1 ;  /* 0xffffffffff197424 */ /* 0x000fe400078e00ff */
[----:B------:R-:W-:Y:S01]  /*04b0*/  VIADD R23, R23, 0x8 ;  /* 0x0000000817177836 */ /* 0x000fe20000000000 */
[----:B------:R-:W-:Y:S01]  /*04c0*/  STS [R5+-0x380], R24 ;  /* 0xfffc801805007388 */ /* 0x000fe20000000800 */
[----:B------:R-:W-:-:S03]  /*04d0*/  VIADD R6, R6, 0x100 ;  /* 0x0000010006067836 */ /* 0x000fc60000000000 */
[----:B------:R-:W-:Y:S01]  /*04e0*/  STS [R22+-0x380], R25 ;  /* 0xfffc801916007388 */ /* 0x000fe20000000800 */
[----:B------:R-:W-:-:S03]  /*04f0*/  ISETP.NE.AND P0, PT, R23, RZ, PT ;  /* 0x000000ff1700720c */ /* 0x000fc60003f05270 */
[----:B------:R-:W-:Y:S04]  /*0500*/  STS [R5+-0x300], R24 ;  /* 0xfffd001805007388 */ /* 0x000fe80000000800 */
        /* <DEDUP_REMOVED lines=11> */
[----:B------:R0:W-:Y:S04]  /*05c0*/  STS [R5], R24 ;  /* 0x0000001805007388 */ /* 0x0001e80000000800 */
[----:B------:R1:W-:Y:S01]  /*05d0*/  STS [R22], R25 ;  /* 0x0000001916007388 */ /* 0x0003e20000000800 */
[----:B0-----:R-:W-:-:S02]  /*05e0*/  VIADD R5, R5, 0x400 ;  /* 0x0000040005057836 */ /* 0x001fc40000000000 */
[----:B-1----:R-:W-:Y:S01]  /*05f0*/  VIADD R22, R22, 0x400 ;  /* 0x0000040016167836 */ /* 0x002fe20000000000 */
[----:B------:R-:W-:Y:S06]  /*0600*/  @P0 BRA `(.L_x_6) ;  /* 0xfffffffc00a00947 */ /* 0x000fec000383ffff */
.L_x_5:
[----:B------:R-:W-:Y:S05]  /*0610*/  BSYNC.RECONVERGENT B2 ;  /* 0x0000000000027941 */ /* 0x000fea0003800200 */
.L_x_4:
[----:B------:R-:W-:Y:S05]  /*0620*/  @!P2 BRA `(.L_x_3) ;  /* 0x0000000000a0a947 */ /* 0x000fea0003800000 */
[----:B------:R-:W-:Y:S01]  /*0630*/  VIADD R5, R27, 0xffffffff ;  /* 0xffffffff1b057836 */ /* 0x000fe20000000000 */
[----:B------:R-:W-:Y:S01]  /*0640*/  BSSY.RECONVERGENT B2, `(.L_x_7) ;  /* 0x0000011000027945 */ /* 0x000fe20003800200 */
[----:B------:R-:W-:-:S03]  /*0650*/  ISETP.NE.AND P2, PT, R20, RZ, PT ;  /* 0x000000ff1400720c */ /* 0x000fc60003f45270 */
[----:B------:R-:W-:-:S13]  /*0660*/  ISETP.GE.U32.AND P0, PT, R5, 0x3, PT ;  /* 0x000000030500780c */ /* 0x000fda0003f06070 */
[----:B------:R-:W-:Y:S05]  /*0670*/  @!P0 BRA `(.L_x_8) ;  /* 0x0000000000348947 */ /* 0x000fea0003800000 */
[----:B------:R-:W-:Y:S02]  /*0680*/  IMAD R5, R6, 0x4, R19 ;  /* 0x0000000406057824 */ /* 0x000fe400078e0213 */
[----:B------:R-:W-:Y:S02]  /*0690*/  IMAD.MOV.U32 R24, RZ, RZ, 0x7f7fffff ;  /* 0x7f7fffffff187424 */ /* 0x000fe400078e00ff */
[----:B------:R-:W-:Y:S02]  /*06a0*/  IMAD.MOV.U32 R23, RZ, RZ, -0x1 ;  /* 0xffffffffff177424 */ /* 0x000fe400078e00ff */
[----:B------:R-:W-:Y:S01]  /*06b0*/  IMAD R22, R4, 0x10, R5 ;  /* 0x0000001004167824 */ /* 0x000fe200078e0205 */
[----:B------:R0:W-:Y:S01]  /*06c0*/  STS [R5], R24 ;  /* 0x0000001805007388 */ /* 0x0001e20000000800 */
[----:B------:R-:W-:-:S03]  /*06d0*/  VIADD R6, R6, 0x80 ;  /* 0x0000008006067836 */ /* 0x000fc60000000000 */
[----:B------:R0:W-:Y:S04]  /*06e0*/  STS [R22], R23 ;  /* 0x0000001716007388 */ /* 0x0001e80000000800 */
[----:B------:R0:W-:Y:S04]  /*06f0*/  STS [R5+0x80], R24 ;  /* 0x0000801805007388 */ /* 0x0001e80000000800 */
[----:B------:R0:W-:Y:S04]  /*0700*/  STS [R22+0x80], R23 ;  /* 0x0000801716007388 */ /* 0x0001e80000000800 */
[----:B------:R0:W-:Y:S04]  /*0710*/  STS [R5+0x100], R24 ;  /* 0x0001001805007388 */ /* 0x0001e80000000800 */
[----:B------:R0:W-:Y:S04]  /*0720*/  STS [R22+0x100], R23 ;  /* 0x0001001716007388 */ /* 0x0001e80000000800 */
[----:B------:R0:W-:Y:S04]  /*0730*/  STS [R5+0x180], R24 ;  /* 0x0001801805007388 */ /* 0x0001e80000000800 */
[----:B------:R0:W-:Y:S02]  /*0740*/  STS [R22+0x180], R23 ;  /* 0x0001801716007388 */ /* 0x0001e40000000800 */
.L_x_8:
[----:B------:R-:W-:Y:S05]  /*0750*/  BSYNC.RECONVERGENT B2 ;  /* 0x0000000000027941 */ /* 0x000fea0003800200 */
.L_x_7:
[----:B------:R-:W-:Y:S05]  /*0760*/  @!P2 BRA `(.L_x_3) ;  /* 0x000000000050a947 */ /* 0x000fea0003800000 */
[C---:B------:R-:W-:Y:S01]  /*0770*/  LOP3.LUT P2, RZ, R15.reuse, 0x60, RZ, 0xc0, !PT ;  /* 0x000000600fff7812 */ /* 0x040fe2000784c0ff */
[----:B------:R-:W-:Y:S01]  /*0780*/  BSSY.RECONVERGENT B2, `(.L_x_9) ;  /* 0x000000c000027945 */ /* 0x000fe20003800200 */
[----:B------:R-:W-:-:S11]  /*0790*/  LOP3.LUT P0, RZ, R15, 0x20, RZ, 0xc0, !PT ;  /* 0x000000200fff7812 */ /* 0x000fd6000780c0ff */
[----:B------:R-:W-:Y:S05]  /*07a0*/  @!P2 BRA `(.L_x_10) ;  /* 0x000000000024a947 */ /* 0x000fea0003800000 */
[----:B0-----:R-:W-:Y:S02]  /*07b0*/  IMAD R5, R6, 0x4, R19 ;  /* 0x0000000406057824 */ /* 0x001fe400078e0213 */
[----:B------:R-:W-:Y:S02]  /*07c0*/  IMAD.MOV.U32 R22, RZ, RZ, 0x7f7fffff ;  /* 0x7f7fffffff167424 */ /* 0x000fe400078e00ff */
[----:B------:R-:W-:Y:S02]  /*07d0*/  IMAD.MOV.U32 R24, RZ, RZ, -0x1 ;  /* 0xffffffffff187424 */ /* 0x000fe400078e00ff */
[----:B------:R-:W-:Y:S01]  /*07e0*/  IMAD R23, R4, 0x10, R5 ;  /* 0x0000001004177824 */ /* 0x000fe200078e0205 */
[----:B------:R1:W-:Y:S01]  /*07f0*/  STS [R5], R22 ;  /* 0x0000001605007388 */ /* 0x0003e20000000800 */
[----:B------:R-:W-:-:S03]  /*0800*/  VIADD R6, R6, 0x40 ;  /* 0x0000004006067836 */ /* 0x000fc60000000000 */
[----:B------:R1:W-:Y:S04]  /*0810*/  STS [R23], R24 ;  /* 0x0000001817007388 */ /* 0x0003e80000000800 */
[----:B------:R1:W-:Y:S04]  /*0820*/  STS [R5+0x80], R22 ;  /* 0x0000801605007388 */ /* 0x0003e80000000800 */
[----:B------:R1:W-:Y:S02]  /*0830*/  STS [R23+0x80], R24 ;  /* 0x0000801817007388 */ /* 0x0003e40000000800 */
.L_x_10:
[----:B------:R-:W-:Y:S05]  /*0840*/  BSYNC.RECONVERGENT B2 ;  /* 0x0000000000027941 */ /* 0x000fea0003800200 */
.L_x_9:
[----:B01----:R-:W-:Y:S02]  /*0850*/  @!P0 IMAD R5, R6, 0x4, R19 ;  /* 0x0000000406058824 */ /* 0x003fe400078e0213 */
[----:B------:R-:W-:Y:S02]  /*0860*/  @!P0 IMAD.MOV.U32 R6, RZ, RZ, 0x7f7fffff ;  /* 0x7f7fffffff068424 */ /* 0x000fe400078e00ff */
[----:B------:R-:W-:Y:S02]  /*0870*/  @!P0 IMAD.MOV.U32 R23, RZ, RZ, -0x1 ;  /* 0xffffffffff178424 */ /* 0x000fe400078e00ff */
[----:B------:R-:W-:Y:S01]  /*0880*/  @!P0 IMAD R4, R4, 0x10, R5 ;  /* 0x0000001004048824 */ /* 0x000fe200078e0205 */
[----:B------:R1:W-:Y:S04]  /*0890*/  @!P0 STS [R5], R6 ;  /* 0x0000000605008388 */ /* 0x0003e80000000800 */
[----:B------:R1:W-:Y:S02]  /*08a0*/  @!P0 STS [R4], R23 ;  /* 0x0000001704008388 */ /* 0x0003e40000000800 */
.L_x_3:
[----:B------:R-:W-:Y:S05]  /*08b0*/  BSYNC.RECONVERGENT B1 ;  /* 0x0000000000017941 */ /* 0x000fea0003800200 */
.L_x_2:
[----:B------:R-:W-:-:S13]  /*08c0*/  ISETP.NE.AND P0, PT, R9, RZ, PT ;  /* 0x000000ff0900720c */ /* 0x000fda0003f05270 */
[----:B01----:R-:W-:Y:S01]  /*08d0*/  @!P0 IMAD.MOV.U32 R5, RZ, RZ, 0x7f7fffff ;  /* 0x7f7fffffff058424 */ /* 0x003fe200078e00ff */
[----:B------:R0:W-:Y:S04]  /*08e0*/  @!P0 STS [R18], RZ ;  /* 0x000000ff12008388 */ /* 0x0001e80000000800 */
[----:B------:R0:W-:Y:S02]  /*08f0*/  @!P0 STS [R18+0x10], R5 ;  /* 0x0000100512008388 */ /* 0x0001e40000000800 */
.L_x_1:
[----:B------:R-:W-:Y:S05]  /*0900*/  BSYNC.RECONVERGENT B0 ;  /* 0x0000000000007941 */ /* 0x000fea0003800200 */
.L_x_0:
[----:B------:R-:W1:Y:S02]  /*0910*/  LDCU UR4, c[0x0][0x398] ;  /* 0x00007300ff0477ac */ /* 0x000e640008000800 */
[----:B-1----:R-:W-:Y:S01]  /*0920*/  UISETP.GE.AND UP1, UPT, UR4, 0x1, UPT ;  /* 0x000000010400788c */ /* 0x002fe2000bf26270 */
[----:B------:R-:W-:-:S08]  /*0930*/  NOP ;  /* 0x0000000000007918 */ /* 0x000fd00000000000 */
[----:B------:R-:W-:Y:S05]  /*0940*/  BRA.U !UP1, `(.L_x_11) ;  /* 0x0000005909347547 */ /* 0x000fea000b800000 */
[----:B------:R-:W-:-:S05]  /*0950*/  UMOV UR4, URZ ;  /* 0x000000ff00047c82 */ /* 0x000fca0008000000 */
.L_x_167:
[----:B-1----:R-:W1:Y:S01]  /*0960*/  LDCU UR6, c[0x0][0x398] ;  /* 0x00007300ff0677ac */ /* 0x002e620008000800 */
[----:B------:R-:W-:Y:S01]  /*0970*/  BSSY.RECONVERGENT B0, `(.L_x_12) ;  /* 0x0000014000007945 */ /* 0x000fe20003800200 */
[----:B-1----:R-:W-:-:S04]  /*0980*/  UIADD3 UR6, UPT, UPT, -UR4, UR6, URZ ;  /* 0x0000000604067290 */ /* 0x002fc8000fffe1ff */
[----:B------:R-:W-:Y:S01]  /*0990*/  UISETP.LT.AND UP1, UPT, UR6, 0x800, UPT ;  /* 0x000008000600788c */ /* 0x000fe2000bf21270 */
[----:B------:R-:W-:Y:S01]  /*09a0*/  BAR.SYNC.DEFER_BLOCKING 0x0 ;  /* 0x0000000000007b1d */ /* 0x000fe20000010000 */
[----:B------:R-:W-:Y:S02]  /*09b0*/  ISETP.LT.AND P0, PT, R0, UR6, PT ;  /* 0x0000000600007c0c */ /* 0x000fe4000bf01270 */
[----:B------:R-:W-:-:S11]  /*09c0*/  USEL UR7, UR6, 0x800, UP1 ;  /* 0x0000080006077887 */ /* 0x000fd60008800000 */
[----:B--234-:R-:W-:Y:S05]  /*09d0*/  @!P0 BRA `(.L_x_13) ;  /* 0x0000000000348947 */ /* 0x01cfea0003800000 */
[----:B0-----:R-:W0:Y:S01]  /*09e0*/  S2R R5, SR_CgaCtaId ;  /* 0x0000000000057919 */ /* 0x001e220000008800 */
[----:B------:R-:W-:Y:S01]  /*09f0*/  MOV R4, 0x400 ;  /* 0x0000040000047802 */ /* 0x000fe20000000f00 */
[----:B------:R-:W-:-:S03]  /*0a00*/  IMAD.MOV.U32 R6, RZ, RZ, R0 ;  /* 0x000000ffff067224 */ /* 0x000fc600078e0000 */
[----:B0-----:R-:W-:-:S07]  /*0a10*/  LEA R25, R5, R4, 0x18 ;  /* 0x0000000405197211 */ /* 0x001fce00078ec0ff */
.L_x_14:
[----:B-1----:R-:W0:Y:S01]  /*0a20*/  LDC.64 R4, c[0x0][0x390] ;  /* 0x0000e400ff047b82 */ /* 0x002e220000000a00 */
[----:B------:R-:W-:-:S04]  /*0a30*/  VIADD R23, R6, UR4 ;  /* 0x0000000406177c36 */ /* 0x000fc80008000000 */
[----:B0-----:R-:W-:-:S06]  /*0a40*/  IMAD.WIDE.U32 R4, R23, 0x8, R4 ;  /* 0x0000000817047825 */ /* 0x001fcc00078e0004 */
[----:B------:R-:W2:Y:S01]  /*0a50*/  LDG.E.64.CONSTANT R4, desc[UR8][R4.64] ;  /* 0x0000000804047981 */ /* 0x000ea2000c1e9b00 */
[C---:B------:R-:W-:Y:S02]  /*0a60*/  IMAD R22, R6.reuse, 0x8, R25 ;  /* 0x0000000806167824 */ /* 0x040fe400078e0219 */
[----:B------:R-:W-:-:S05]  /*0a70*/  VIADD R6, R6, UR10 ;  /* 0x0000000a06067c36 */ /* 0x000fca0008000000 */
[----:B------:R-:W-:Y:S01]  /*0a80*/  ISETP.GE.AND P0, PT, R6, UR7, PT ;  /* 0x0000000706007c0c */ /* 0x000fe2000bf06270 */
[----:B--2---:R1:W-:-:S12]  /*0a90*/  STS.64 [R22], R4 ;  /* 0x0000000416007388 */ /* 0x0043d80000000a00 */
[----:B------:R-:W-:Y:S05]  /*0aa0*/  @!P0 BRA `(.L_x_14) ;  /* 0xfffffffc00dc8947 */ /* 0x000fea000383ffff */
.L_x_13:
[----:B------:R-:W-:Y:S05]  /*0ab0*/  BSYNC.RECONVERGENT B0 ;  /* 0x0000000000007941 */ /* 0x000fea0003800200 */
.L_x_12:
[----:B------:R-:W2:Y:S01]  /*0ac0*/  LDCU UR7, c[0x0][0x388] ;  /* 0x00007100ff0777ac */ /* 0x000ea20008000800 */
[----:B------:R-:W-:Y:S01]  /*0ad0*/  BAR.SYNC.DEFER_BLOCKING 0x0 ;  /* 0x0000000000007b1d */ /* 0x000fe20000010000 */
[----:B------:R-:W-:-:S04]  /*0ae0*/  ISETP.LT.AND P0, PT, R9, UR6, PT ;  /* 0x0000000609007c0c */ /* 0x000fc8000bf01270 */
[----:B--2---:R-:W-:-:S13]  /*0af0*/  ISETP.GE.OR P0, PT, R7, UR7, !P0 ;  /* 0x0000000707007c0c */ /* 0x004fda000c706670 */
[----:B------:R-:W-:Y:S05]  /*0b00*/  @P0 BRA `(.L_x_15) ;  /* 0x0000005400ac0947 */ /* 0x000fea0003800000 */
[----:B-1----:R-:W-:-:S07]  /*0b10*/  IMAD.MOV.U32 R22, RZ, RZ, R9 ;  /* 0x000000ffff167224 */ /* 0x002fce00078e0009 */
.L_x_166:
[----:B-1----:R-:W1:Y:S01]  /*0b20*/  S2UR UR7, SR_CgaCtaId ;  /* 0x00000000000779c3 */ /* 0x002e620000008800 */
[----:B------:R-:W-:Y:S01]  /*0b30*/  UMOV UR6, 0x400 ;  /* 0x0000040000067882 */ /* 0x000fe20000000000 */
[----:B--234-:R-:W-:Y:S01]  /*0b40*/  LDS R6, [R18+0x10] ;  /* 0x0000100012067984 */ /* 0x01cfe20000000800 */
[----:B-1----:R-:W-:-:S06]  /*0b50*/  ULEA UR6, UR7, UR6, 0x18 ;  /* 0x0000000607067291 */ /* 0x002fcc000f8ec0ff */
[----:B------:R-:W-:Y:S01]  /*0b60*/  LEA R4, R22, UR6, 0x3 ;  /* 0x0000000616047c11 */ /* 0x000fe2000f8e18ff */
[----:B------:R-:W-:-:S05]  /*0b70*/  UMOV UR6, 0xffffffff ;  /* 0xffffffff00067882 */ /* 0x000fca0000000000 */
[----:B0-----:R-:W0:Y:S02]  /*0b80*/  LDS.64 R4, [R4] ;  /* 0x0000000004047984 */ /* 0x001e240000000a00 */
[----:B0----5:R-:W-:Y:S01]  /*0b90*/  FADD R23, -R4, R2 ;  /* 0x0000000204177221 */ /* 0x021fe20000000100 */
[----:B------:R-:W-:-:S03]  /*0ba0*/  FADD R5, -R5, R3 ;  /* 0x0000000305057221 */ /* 0x000fc60000000100 */
[----:B------:R-:W-:-:S04]  /*0bb0*/  FMUL R24, R23, R23 ;  /* 0x0000001717187220 */ /* 0x000fc80000400000 */
[----:B------:R-:W-:-:S05]  /*0bc0*/  FFMA R5, R5, R5, R24 ;  /* 0x0000000505057223 */ /* 0x000fca0000000018 */
[----:B------:R-:W-:Y:S01]  /*0bd0*/  FSETP.GEU.AND P0, PT, R5, R6, PT ;  /* 0x000000060500720b */ /* 0x000fe20003f0e000 */
[----:B------:R-:W-:-:S12]  /*0be0*/  BRA.DIV UR6, `(.L_x_16) ;  /* 0x0000008a06707947 */ /* 0x000fd8000b800000 */
[----:B------:R-:W-:-:S07]  /*0bf0*/  VOTE.ANY R27, PT, !P0 ;  /* 0x00000000001b7806 */ /* 0x000fce00040e0100 */
.L_x_241:
[----:B------:R-:W-:-:S13]  /*0c00*/  ISETP.NE.AND P0, PT, R27, RZ, PT ;  /* 0x000000ff1b00720c */ /* 0x000fda0003f05270 */
[----:B------:R-:W-:Y:S05]  /*0c10*/  @!P0 BRA `(.L_x_17) ;  /* 0x00000054004c8947 */ /* 0x000fea0003800000 */
[C---:B------:R-:W-:Y:S01]  /*0c20*/  ISETP.NE.AND P3, PT, R9.reuse, RZ, PT ;  /* 0x000000ff0900720c */ /* 0x040fe20003f65270 */
[----:B------:R0:W1:Y:S01]  /*0c30*/  POPC R23, R27 ;  /* 0x0000001b00177309 */ /* 0x0000620000000000 */
[----:B------:R-:W-:Y:S01]  /*0c40*/  BSSY.RECONVERGENT B0, `(.L_x_18) ;  /* 0x0000006000007945 */ /* 0x000fe20003800200 */
[----:B------:R-:W-:Y:S01]  /*0c50*/  ISETP.NE.AND P0, PT, R9, RZ, PT ;  /* 0x000000ff0900720c */ /* 0x000fe20003f05270 */
[----:B------:R-:W-:Y:S02]  /*0c60*/  IMAD.MOV.U32 R4, RZ, RZ, -0x1 ;  /* 0xffffffffff047424 */ /* 0x000fe400078e00ff */
[----:B------:R-:W-:-:S07]  /*0c70*/  IMAD.MOV.U32 R31, RZ, RZ, RZ ;  /* 0x000000ffff1f7224 */ /* 0x000fce00078e00ff */
[----:B0-----:R-:W-:Y:S05]  /*0c80*/  @P3 BRA `(.L_x_19) ;  /* 0x0000000000043947 */ /* 0x001fea0003800000 */
[----:B-1----:R0:W2:Y:S02]  /*0c90*/  ATOMS.ADD R31, [R18], R23 ;  /* 0x00000017121f738c */ /* 0x0020a40000000000 */
.L_x_19:
[----:B------:R-:W-:Y:S05]  /*0ca0*/  BSYNC.RECONVERGENT B0 ;  /* 0x0000000000007941 */ /* 0x000fea0003800200 */
.L_x_18:
[----:B------:R-:W-:Y:S01]  /*0cb0*/  UMOV UR6, 0xffffffff ;  /* 0xffffffff00067882 */ /* 0x000fe20000000000 */
[----:B------:R-:W-:Y:S02]  /*0cc0*/  SHF.L.U32 R28, R4, R9, RZ ;  /* 0x00000009041c7219 */ /* 0x000fe400000006ff */
[----:B------:R-:W-:Y:S05]  /*0cd0*/  BRA.DIV UR6, `(.L_x_20) ;  /* 0x0000008a06547947 */ /* 0x000fea000b800000 */
[----:B--2---:R-:W2:Y:S01]  /*0ce0*/  SHFL.IDX PT, R26, R31, RZ, 0x1f ;  /* 0x00001fff1f1a7589 */ /* 0x004ea200000e0000 */
[----:B------:R-:W3:Y:S01]  /*0cf0*/  LDCU UR6, c[0x0][0x3a8] ;  /* 0x00007500ff0677ac */ /* 0x000ee20008000800 */
[----:B------:R-:W-:-:S06]  /*0d00*/  LOP3.LUT R27, R27, R28, RZ, 0x30, !PT ;  /* 0x0000001c1b1b7212 */ /* 0x000fcc00078e30ff */
[----:B------:R-:W4:Y:S01]  /*0d10*/  POPC R27, R27 ;  /* 0x0000001b001b7309 */ /* 0x000f220000000000 */
[----:B---3--:R-:W-:Y:S02]  /*0d20*/  IMAD.U32 R4, RZ, RZ, UR6 ;  /* 0x00000006ff047e24 */ /* 0x008fe4000f8e00ff */
[----:B--2---:R-:W-:-:S05]  /*0d30*/  IMAD.MOV R25, RZ, RZ, -R26 ;  /* 0x000000ffff197224 */ /* 0x004fca00078e0a1a */
[----:B------:R-:W-:-:S04]  /*0d40*/  VIADDMNMX R24, R25, R4, RZ, !PT ;  /* 0x0000000419187246 */ /* 0x000fc800078001ff */
[----:B-1----:R-:W-:-:S04]  /*0d50*/  VIMNMX.U32 R24, PT, PT, R23, R24, PT ;  /* 0x0000001817187248 */ /* 0x002fc80003fe0000 */
[----:B------:R-:W-:-:S05]  /*0d60*/  SEL R24, R24, RZ, !P0 ;  /* 0x000000ff18187207 */ /* 0x000fca0004000000 */
[----:B----4-:R1:W2:Y:S02]  /*0d70*/  SHFL.IDX PT, R25, R24, RZ, 0x1f ;  /* 0x00001fff18197589 */ /* 0x0102a400000e0000 */
.L_x_245:
[----:B--2---:R-:W-:Y:S01]  /*0d80*/  ISETP.GE.AND P0, PT, R27, R25, PT ;  /* 0x000000191b00720c */ /* 0x004fe20003f06270 */
[----:B0-----:R-:W-:Y:S01]  /*0d90*/  IMAD.IADD R23, R23, 0x1, R26 ;  /* 0x0000000117177824 */ /* 0x001fe200078e021a */
[----:B------:R-:W-:Y:S02]  /*0da0*/  BSSY B0, `(.L_x_17) ;  /* 0x000053a000007945 */ /* 0x000fe40003800000 */
[----:B------:R-:W-:-:S13]  /*0db0*/  FSETP.GEU.OR P2, PT, R5, R6, P0 ;  /* 0x000000060500720b */ /* 0x000fda000074e400 */
[----:B------:R-:W-:Y:S02]  /*0dc0*/  @!P2 IMAD.IADD R27, R26, 0x1, R27 ;  /* 0x000000011a1ba824 */ /* 0x000fe400078e021b */
[----:B-1----:R-:W-:Y:S02]  /*0dd0*/  @!P2 VIADD R24, R22, UR4 ;  /* 0x000000041618ac36 */ /* 0x002fe40008000000 */
[----:B------:R-:W-:-:S04]  /*0de0*/  @!P2 IMAD R27, R27, 0x4, R10 ;  /* 0x000000041b1ba824 */ /* 0x000fc800078e020a */
[----:B------:R-:W-:Y:S01]  /*0df0*/  @!P2 IMAD R29, R4, 0x10, R27 ;  /* 0x00000010041da824 */ /* 0x000fe200078e021b */
[----:B------:R0:W-:Y:S04]  /*0e00*/  @!P2 STS [R27], R5 ;  /* 0x000000051b00a388 */ /* 0x0001e80000000800 */
[----:B------:R0:W-:Y:S01]  /*0e10*/  @!P2 STS [R29], R24 ;  /* 0x000000181d00a388 */ /* 0x0001e20000000800 */
[----:B------:R-:W-:-:S13]  /*0e20*/  ISETP.GE.AND P2, PT, R23, R4, PT ;  /* 0x000000041700720c */ /* 0x000fda0003f46270 */
[----:B0-----:R-:W-:Y:S05]  /*0e30*/  @!P2 BRA `(.L_x_21) ;  /* 0x0000005000c0a947 */ /* 0x001fea0003800000 */
[----:B------:R-:W-:-:S03]  /*0e40*/  UMOV UR6, 0xffffffff ;  /* 0xffffffff00067882 */ /* 0x000fc60000000000 */
[----:B------:R-:W-:Y:S05]  /*0e50*/  BRA.DIV UR6, `(.L_x_22) ;  /* 0x0000008a065c7947 */ /* 0x000fea000b800000 */
[----:B------:R-:W-:Y:S01]  /*0e60*/  NOP ;  /* 0x0000000000007918 */ /* 0x000fe20000000000 */
.L_x_248:
[----:B------:R-:W-:Y:S01]  /*0e70*/  IADD3 R23, PT, PT, R25, R26, R9 ;  /* 0x0000001a19177210 */ /* 0x000fe20007ffe009 */
[----:B------:R-:W-:Y:S03]  /*0e80*/  BSSY.RECONVERGENT B1, `(.L_x_23) ;  /* 0x0000050000017945 */ /* 0x000fe60003800200 */
[----:B------:R-:W-:-:S13]  /*0e90*/  ISETP.GE.AND P2, PT, R23, R4, PT ;  /* 0x000000041700720c */ /* 0x000fda0003f46270 */
[----:B------:R-:W-:Y:S05]  /*0ea0*/  @P2 BRA `(.L_x_24) ;  /* 0x0000000400342947 */ /* 0x000fea0003800000 */
[----:B------:R-:W-:Y:S01]  /*0eb0*/  IMAD.IADD R25, R26, 0x1, R25 ;  /* 0x000000011a197824 */ /* 0x000fe200078e0219 */
[----:B------:R-:W-:Y:S01]  /*0ec0*/  LOP3.LUT R27, RZ, R9, RZ, 0x33, !PT ;  /* 0x00000009ff1b7212 */ /* 0x000fe200078e33ff */
[----:B------:R-:W-:Y:S01]  /*0ed0*/  BSSY.RECONVERGENT B2, `(.L_x_25) ;  /* 0x0000022000027945 */ /* 0x000fe20003800200 */
[----:B------:R-:W-:-:S04]  /*0ee0*/  VIADDMNMX R24, R23, 0x20, R4, !PT ;  /* 0x0000002017187846 */ /* 0x000fc80007800104 */
[----:B------:R-:W-:-:S04]  /*0ef0*/  IADD3 R27, PT, PT, -R25, R24, R27 ;  /* 0x00000018191b7210 */ /* 0x000fc80007ffe11b */
[C---:B------:R-:W-:Y:S02]  /*0f00*/  ISETP.GE.U32.AND P2, PT, R27.reuse, 0xe0, PT ;  /* 0x000000e01b00780c */ /* 0x040fe40003f46070 */
[----:B------:R-:W-:-:S04]  /*0f10*/  LEA.HI R28, R27, 0x1, RZ, 0x1b ;  /* 0x000000011b1c7811 */ /* 0x000fc800078fd8ff */
[----:B------:R-:W-:-:S04]  /*0f20*/  LOP3.LUT R32, R28, 0x7, RZ, 0xc0, !PT ;  /* 0x000000071c207812 */ /* 0x000fc800078ec0ff */
[----:B------:R-:W-:-:S03]  /*0f30*/  ISETP.NE.AND P4, PT, R32, RZ, PT ;  /* 0x000000ff2000720c */ /* 0x000fc60003f85270 */
[----:B------:R-:W-:Y:S10]  /*0f40*/  @!P2 BRA `(.L_x_26) ;  /* 0x000000000068a947 */ /* 0x000ff40003800000 */
[----:B------:R-:W-:Y:S01]  /*0f50*/  LOP3.LUT R29, R28, 0xffffff8, RZ, 0xc0, !PT ;  /* 0x0ffffff81c1d7812 */ /* 0x000fe200078ec0ff */
[----:B------:R-:W-:Y:S02]  /*0f60*/  IMAD.MOV.U32 R24, RZ, RZ, RZ ;  /* 0x000000ffff187224 */ /* 0x000fe400078e00ff */
[----:B------:R-:W-:Y:S02]  /*0f70*/  IMAD.MOV.U32 R30, RZ, RZ, 0x7f7fffff ;  /* 0x7f7fffffff1e7424 */ /* 0x000fe400078e00ff */
[----:B------:R-:W-:-:S07]  /*0f80*/  IMAD.MOV.U32 R31, RZ, RZ, -0x1 ;  /* 0xffffffffff1f7424 */ /* 0x000fce00078e00ff */
.L_x_27:
[C---:B0-----:R-:W-:Y:S02]  /*0f90*/  IMAD R25, R23.reuse, 0x4, R10 ;  /* 0x0000000417197824 */ /* 0x041fe400078e020a */
[----:B------:R-:W-:Y:S02]  /*0fa0*/  VIADD R24, R24, 0x8 ;  /* 0x0000000818187836 */ /* 0x000fe40000000000 */
[----:B------:R-:W-:Y:S01]  /*0fb0*/  IMAD R26, R4, 0x10, R25 ;  /* 0x00000010041a7824 */ /* 0x000fe200078e0219 */
[----:B------:R0:W-:Y:S01]  /*0fc0*/  STS [R25], R30 ;  /* 0x0000001e19007388 */ /* 0x0001e20000000800 */
[----:B------:R-:W-:Y:S01]  /*0fd0*/  VIADD R23, R23, 0x100 ;  /* 0x0000010017177836 */ /* 0x000fe20000000000 */
[----:B------:R-:W-:Y:S02]  /*0fe0*/  ISETP.NE.AND P2, PT, R24, R29, PT ;  /* 0x0000001d1800720c */ /* 0x000fe40003f45270 */
[----:B------:R0:W-:Y:S04]  /*0ff0*/  STS [R26], R31 ;  /* 0x0000001f1a007388 */ /* 0x0001e80000000800 */
[----:B------:R0:W-:Y:S04]  /*1000*/  STS [R25+0x80], R30 ;  /* 0x0000801e19007388 */ /* 0x0001e80000000800 */
        /* <DEDUP_REMOVED lines=12> */
[----:B------:R0:W-:Y:S01]  /*10d0*/  STS [R26+0x380], R31 ;  /* 0x0003801f1a007388 */ /* 0x0001e20000000800 */
[----:B------:R-:W-:Y:S05]  /*10e0*/  @P2 BRA `(.L_x_27) ;  /* 0xfffffffc00a82947 */ /* 0x000fea000383ffff */
.L_x_26:
[----:B------:R-:W-:Y:S05]  /*10f0*/  BSYNC.RECONVERGENT B2 ;  /* 0x0000000000027941 */ /* 0x000fea0003800200 */
.L_x_25:
[----:B------:R-:W-:Y:S05]  /*1100*/  @!P4 BRA `(.L_x_24) ;  /* 0x00000000009cc947 */ /* 0x000fea0003800000 */
[----:B------:R-:W-:Y:S01]  /*1110*/  ISETP.GE.U32.AND P2, PT, R32, 0x4, PT ;  /* 0x000000042000780c */ /* 0x000fe20003f46070 */
[----:B------:R-:W-:Y:S01]  /*1120*/  BSSY.RECONVERGENT B2, `(.L_x_28) ;  /* 0x0000010000027945 */ /* 0x000fe20003800200 */
[----:B------:R-:W-:-:S11]  /*1130*/  LOP3.LUT P4, R28, R28, 0x3, RZ, 0xc0, !PT ;  /* 0x000000031c1c7812 */ /* 0x000fd6000788c0ff */
[----:B------:R-:W-:Y:S05]  /*1140*/  @!P2 BRA `(.L_x_29) ;  /* 0x000000000034a947 */ /* 0x000fea0003800000 */
[C---:B0-----:R-:W-:Y:S02]  /*1150*/  IMAD R25, R23.reuse, 0x4, R10 ;  /* 0x0000000417197824 */ /* 0x041fe400078e020a */
        /* <DEDUP_REMOVED lines=12> */
.L_x_29:
[----:B------:R-:W-:Y:S05]  /*1220*/  BSYNC.RECONVERGENT B2 ;  /* 0x0000000000027941 */ /* 0x000fea0003800200 */
.L_x_28:
[----:B------:R-:W-:Y:S05]  /*1230*/  @!P4 BRA `(.L_x_24) ;  /* 0x000000000050c947 */ /* 0x000fea0003800000 */
[----:B------:R-:W-:Y:S01]  /*1240*/  ISETP.NE.AND P4, PT, R28, 0x1, PT ;  /* 0x000000011c00780c */ /* 0x000fe20003f85270 */
[----:B------:R-:W-:Y:S01]  /*1250*/  BSSY.RECONVERGENT B2, `(.L_x_30) ;  /* 0x000000c000027945 */ /* 0x000fe20003800200 */
[----:B------:R-:W-:-:S11]  /*1260*/  LOP3.LUT P2, RZ, R27, 0x20, RZ, 0xc0, !PT ;  /* 0x000000201bff7812 */ /* 0x000fd6000784c0ff */
[----:B------:R-:W-:Y:S05]  /*1270*/  @!P4 BRA `(.L_x_31) ;  /* 0x000000000024c947 */ /* 0x000fea0003800000 */
[C---:B01----:R-:W-:Y:S02]  /*1280*/  IMAD R25, R23.reuse, 0x4, R10 ;  /* 0x0000000417197824 */ /* 0x043fe400078e020a */
        /* <DEDUP_REMOVED lines=8> */
.L_x_31:
[----:B------:R-:W-:Y:S05]  /*1310*/  BSYNC.RECONVERGENT B2 ;  /* 0x0000000000027941 */ /* 0x000fea0003800200 */
.L_x_30:
[----:B------:R-:W-:Y:S02]  /*1320*/  @!P2 IMAD R23, R23, 0x4, R10 ;  /* 0x000000041717a824 */ /* 0x000fe400078e020a */
[----:B012---:R-:W-:Y:S02]  /*1330*/  @!P2 IMAD.MOV.U32 R26, RZ, RZ, 0x7f7fffff ;  /* 0x7f7fffffff1aa424 */ /* 0x007fe400078e00ff */
[----:B------:R-:W-:Y:S02]  /*1340*/  @!P2 IMAD.MOV.U32 R25, RZ, RZ, -0x1 ;  /* 0xffffffffff19a424 */ /* 0x000fe400078e00ff */
[----:B------:R-:W-:Y:S01]  /*1350*/  @!P2 IMAD R24, R4, 0x10, R23 ;  /* 0x000000100418a824 */ /* 0x000fe200078e0217 */
[----:B------:R2:W-:Y:S04]  /*1360*/  @!P2 STS [R23], R26 ;  /* 0x0000001a1700a388 */ /* 0x0005e80000000800 */
[----:B------:R2:W-:Y:S02]  /*1370*/  @!P2 STS [R24], R25 ;  /* 0x000000191800a388 */ /* 0x0005e40000000800 */
.L_x_24:
[----:B------:R-:W-:Y:S05]  /*1380*/  BSYNC.RECONVERGENT B1 ;  /* 0x0000000000017941 */ /* 0x000fea0003800200 */
.L_x_23:
[----:B------:R-:W-:Y:S01]  /*1390*/  UMOV UR6, 0xffffffff ;  /* 0xffffffff00067882 */ /* 0x000fe20000000000 */
[----:B------:R-:W-:Y:S02]  /*13a0*/  ISETP.GE.AND P2, PT, R4, 0x2, PT ;  /* 0x000000020400780c */ /* 0x000fe40003f46270 */
[----:B------:R-:W-:Y:S11]  /*13b0*/  BRA.DIV UR6, `(.L_x_32) ;  /* 0x0000008606207947 */ /* 0x000ff6000b800000 */
[----:B------:R-:W-:Y:S01]  /*13c0*/  NOP ;  /* 0x0000000000007918 */ /* 0x000fe20000000000 */
.L_x_251:
[----:B------:R-:W-:Y:S05]  /*13d0*/  @!P2 BRA `(.L_x_33) ;  /* 0x0000000c0024a947 */ /* 0x000fea0003800000 */
[----:B------:R-:W-:Y:S01]  /*13e0*/  BSSY B4, `(.L_x_33) ;  /* 0x00000c8000047945 */ /* 0x000fe20003800000 */
[----:B--2---:R-:W-:-:S07]  /*13f0*/  IMAD.MOV.U32 R23, RZ, RZ, 0x2 ;  /* 0x00000002ff177424 */ /* 0x004fce00078e00ff */
.L_x_55:
[----:B------:R-:W-:Y:S01]  /*1400*/  SHF.R.S32.HI R4, RZ, 0x1, R23 ;  /* 0x00000001ff047819 */ /* 0x000fe20000011417 */
[----:B------:R-:W-:Y:S03]  /*1410*/  BSSY B3, `(.L_x_34) ;  /* 0x00000bf000037945 */ /* 0x000fe60003800000 */
[----:B------:R-:W-:-:S13]  /*1420*/  ISETP.GE.AND P4, PT, R4, 0x1, PT ;  /* 0x000000010400780c */ /* 0x000fda0003f86270 */
[----:B-1----:R-:W-:Y:S05]  /*1430*/  @!P4 BRA `(.L_x_35) ;  /* 0x0000000800f0c947 */ /* 0x002fea0003800000 */
.L_x_54:
[----:B-1----:R-:W1:Y:S01]  /*1440*/  LDC R24, c[0x0][0x3a8] ;  /* 0x0000ea00ff187b82 */ /* 0x002e620000000800 */
[----:B------:R-:W-:Y:S01]  /*1450*/  BSSY.RECONVERGENT B2, `(.L_x_36) ;  /* 0x00000b4000027945 */ /* 0x000fe20003800200 */
[----:B-1----:R-:W-:-:S13]  /*1460*/  ISETP.GE.AND P4, PT, R9, R24, PT ;  /* 0x000000180900720c */ /* 0x002fda0003f86270 */
[----:B------:R-:W-:Y:S05]  /*1470*/  @P4 BRA `(.L_x_37) ;  /* 0x0000000800c44947 */ /* 0x000fea0003800000 */
[----:B------:R-:W-:Y:S01]  /*1480*/  ISETP.NE.AND P4, PT, R20, RZ, PT ;  /* 0x000000ff1400720c */ /* 0x000fe20003f85270 */
[----:B------:R-:W-:Y:S01]  /*1490*/  BSSY.RECONVERGENT B1, `(.L_x_38) ;  /* 0x000004c000017945 */ /* 0x000fe20003800200 */
[----:B0-----:R-:W-:-:S11]  /*14a0*/  IMAD.MOV.U32 R25, RZ, RZ, R9 ;  /* 0x000000ffff197224 */ /* 0x001fd600078e0009 */
[----:B------:R-:W-:Y:S05]  /*14b0*/  @!P4 BRA `(.L_x_39) ;  /* 0x000000040024c947 */ /* 0x000fea0003800000 */
[----:B------:R-:W-:Y:S01]  /*14c0*/  LOP3.LUT R25, R4, 0x1f, R0, 0x78, !PT ;  /* 0x0000001f04197812 */ /* 0x000fe200078e7800 */
[----:B------:R-:W-:Y:S03]  /*14d0*/  BSSY.RECONVERGENT B5, `(.L_x_40) ;  /* 0x0000014000057945 */ /* 0x000fe60003800200 */
[----:B------:R-:W-:-:S13]  /*14e0*/  ISETP.GT.U32.AND P4, PT, R25, R9, PT ;  /* 0x000000091900720c */ /* 0x000fda0003f84070 */
[----:B------:R-:W-:Y:S05]  /*14f0*/  @!P4 BRA `(.L_x_41) ;  /* 0x000000000044c947 */ /* 0x000fea0003800000 */
[----:B------:R-:W-:Y:S01]  /*1500*/  IMAD R28, R25, 0x4, R10 ;  /* 0x00000004191c7824 */ /* 0x000fe200078e020a */
[----:B------:R-:W-:Y:S01]  /*1510*/  LOP3.LUT P5, RZ, R23, 0x1f, R0, 0x80, !PT ;  /* 0x0000001f17ff7812 */ /* 0x000fe200078a8000 */
[----:B------:R-:W-:Y:S02]  /*1520*/  LDS R25, [R11] ;  /* 0x000000000b197984 */ /* 0x000fe40000000800 */
[----:B------:R-:W-:Y:S02]  /*1530*/  IMAD R29, R24, 0x10, R28 ;  /* 0x00000010181d7824 */ /* 0x000fe400078e021c */
[----:B------:R-:W0:Y:S02]  /*1540*/  LDS R30, [R28] ;  /* 0x000000001c1e7984 */ /* 0x000e240000000800 */
[CC--:B0-----:R-:W-:Y:S02]  /*1550*/  FSETP.GEU.AND P4, PT, R25.reuse, R30.reuse, PT ;  /* 0x0000001e1900720b */ /* 0x0c1fe40003f8e000 */
[----:B------:R-:W-:-:S02]  /*1560*/  FSETP.GT.AND P6, PT, R25, R30, PT ;  /* 0x0000001e1900720b */ /* 0x000fc40003fc4000 */
[----:B------:R-:W-:Y:S02]  /*1570*/  SEL R26, RZ, 0xffffffff, !P4 ;  /* 0xffffffffff1a7807 */ /* 0x000fe40006000000 */
[----:B------:R-:W-:-:S04]  /*1580*/  @!P5 SEL R26, RZ, 0xffffffff, P6 ;  /* 0xffffffffff1ad807 */ /* 0x000fc80003000000 */
[----:B------:R-:W-:-:S04]  /*1590*/  LOP3.LUT R26, R26, 0x1, RZ, 0xc0, !PT ;  /* 0x000000011a1a7812 */ /* 0x000fc800078ec0ff */
[----:B------:R-:W-:-:S13]  /*15a0*/  ISETP.NE.U32.AND P4, PT, R26, 0x1, PT ;  /* 0x000000011a00780c */ /* 0x000fda0003f85070 */
[----:B------:R-:W0:Y:S04]  /*15b0*/  @P4 LDS R27, [R29] ;  /* 0x000000001d1b4984 */ /* 0x000e280000000800 */
[----:B------:R-:W1:Y:S04]  /*15c0*/  @P4 LDS R26, [R14] ;  /* 0x000000000e1a4984 */ /* 0x000e680000000800 */
[----:B------:R2:W-:Y:S04]  /*15d0*/  @P4 STS [R11], R30 ;  /* 0x0000001e0b004388 */ /* 0x0005e80000000800 */
[----:B------:R2:W-:Y:S04]  /*15e0*/  @P4 STS [R28], R25 ;  /* 0x000000191c004388 */ /* 0x0005e80000000800 */
[----:B0-----:R2:W-:Y:S04]  /*15f0*/  @P4 STS [R14], R27 ;  /* 0x0000001b0e004388 */ /* 0x0015e80000000800 */
[----:B-1----:R2:W-:Y:S02]  /*1600*/  @P4 STS [R29], R26 ;  /* 0x0000001a1d004388 */ /* 0x0025e40000000800 */
.L_x_41:
[----:B------:R-:W-:Y:S05]  /*1610*/  BSYNC.RECONVERGENT B5 ;  /* 0x0000000000057941 */ /* 0x000fea0003800200 */
.L_x_40:
[----:B------:R-:W-:Y:S01]  /*1620*/  ISETP.NE.AND P4, PT, R20, 0x1, PT ;  /* 0x000000011400780c */ /* 0x000fe20003f85270 */
[----:B--2---:R-:W-:-:S12]  /*1630*/  IMAD.MOV.U32 R25, RZ, RZ, R12 ;  /* 0x000000ffff197224 */ /* 0x004fd800078e000c */
[----:B------:R-:W-:Y:S05]  /*1640*/  @!P4 BRA `(.L_x_39) ;  /* 0x0000000000c0c947 */ /* 0x000fea0003800000 */
[----:B------:R-:W-:Y:S01]  /*1650*/  LOP3.LUT R25, R4, 0x20, R9, 0x1e, !PT ;  /* 0x0000002004197812 */ /* 0x000fe200078e1e09 */
[----:B------:R-:W-:Y:S03]  /*1660*/  BSSY.RECONVERGENT B5, `(.L_x_42) ;  /* 0x0000014000057945 */ /* 0x000fe60003800200 */
[----:B------:R-:W-:-:S13]  /*1670*/  ISETP.GT.U32.AND P4, PT, R25, R12, PT ;  /* 0x0000000c1900720c */ /* 0x000fda0003f84070 */
[----:B------:R-:W-:Y:S05]  /*1680*/  @!P4 BRA `(.L_x_43) ;  /* 0x000000000044c947 */ /* 0x000fea0003800000 */
[----:B------:R-:W-:Y:S01]  /*1690*/  IMAD R28, R25, 0x4, R10 ;  /* 0x00000004191c7824 */ /* 0x000fe200078e020a */
[----:B------:R-:W-:Y:S01]  /*16a0*/  LOP3.LUT P5, RZ, R23, 0x20, R9, 0xe0, !PT ;  /* 0x0000002017ff7812 */ /* 0x000fe200078ae009 */
[----:B------:R-:W-:Y:S04]  /*16b0*/  LDS R25, [R11+0x80] ;  /* 0x000080000b197984 */ /* 0x000fe80000000800 */
[----:B------:R-:W0:Y:S02]  /*16c0*/  LDS R30, [R28] ;  /* 0x000000001c1e7984 */ /* 0x000e240000000800 */
[CC--:B0-----:R-:W-:Y:S02]  /*16d0*/  FSETP.GEU.AND P4, PT, R25.reuse, R30.reuse, PT ;  /* 0x0000001e1900720b */ /* 0x0c1fe40003f8e000 */
[----:B------:R-:W-:-:S02]  /*16e0*/  FSETP.GT.AND P6, PT, R25, R30, PT ;  /* 0x0000001e1900720b */ /* 0x000fc40003fc4000 */
[----:B------:R-:W-:Y:S02]  /*16f0*/  SEL R26, RZ, 0xffffffff, !P4 ;  /* 0xffffffffff1a7807 */ /* 0x000fe40006000000 */
[----:B------:R-:W-:-:S04]  /*1700*/  @!P5 SEL R26, RZ, 0xffffffff, P6 ;  /* 0xffffffffff1ad807 */ /* 0x000fc80003000000 */
[----:B------:R-:W-:-:S04]  /*1710*/  LOP3.LUT R26, R26, 0x1, RZ, 0xc0, !PT ;  /* 0x000000011a1a7812 */ /* 0x000fc800078ec0ff */
[----:B------:R-:W-:-:S13]  /*1720*/  ISETP.NE.U32.AND P4, PT, R26, 0x1, PT ;  /* 0x000000011a00780c */ /* 0x000fda0003f85070 */
[----:B------:R-:W-:Y:S01]  /*1730*/  @P4 IMAD R26, R24, 0x10, R28 ;  /* 0x00000010181a4824 */ /* 0x000fe200078e021c */
[----:B------:R-:W-:Y:S04]  /*1740*/  @P4 LDS R29, [R14+0x80] ;  /* 0x000080000e1d4984 */ /* 0x000fe80000000800 */
[----:B------:R-:W0:Y:S04]  /*1750*/  @P4 LDS R27, [R26] ;  /* 0x000000001a1b4984 */ /* 0x000e280000000800 */
[----:B------:R1:W-:Y:S04]  /*1760*/  @P4 STS [R11+0x80], R30 ;  /* 0x0000801e0b004388 */ /* 0x0003e80000000800 */
[----:B------:R1:W-:Y:S04]  /*1770*/  @P4 STS [R28], R25 ;  /* 0x000000191c004388 */ /* 0x0003e80000000800 */
[----:B0-----:R1:W-:Y:S04]  /*1780*/  @P4 STS [R14+0x80], R27 ;  /* 0x0000801b0e004388 */ /* 0x0013e80000000800 */
[----:B------:R1:W-:Y:S02]  /*1790*/  @P4 STS [R26], R29 ;  /* 0x0000001d1a004388 */ /* 0x0003e40000000800 */
.L_x_43:
[----:B------:R-:W-:Y:S05]  /*17a0*/  BSYNC.RECONVERGENT B5 ;  /* 0x0000000000057941 */ /* 0x000fea0003800200 */
.L_x_42:
[----:B------:R-:W-:Y:S01]  /*17b0*/  ISETP.NE.AND P4, PT, R20, 0x2, PT ;  /* 0x000000021400780c */ /* 0x000fe20003f85270 */
[----:B-1----:R-:W-:-:S12]  /*17c0*/  IMAD.MOV.U32 R25, RZ, RZ, R13 ;  /* 0x000000ffff197224 */ /* 0x002fd800078e000d */
[----:B------:R-:W-:Y:S05]  /*17d0*/  @!P4 BRA `(.L_x_39) ;  /* 0x00000000005cc947 */ /* 0x000fea0003800000 */
[----:B------:R-:W-:Y:S01]  /*17e0*/  LOP3.LUT R26, R4, 0x40, R9, 0x1e, !PT ;  /* 0x00000040041a7812 */ /* 0x000fe200078e1e09 */
[----:B------:R-:W-:-:S03]  /*17f0*/  IMAD.MOV.U32 R25, RZ, RZ, R16 ;  /* 0x000000ffff197224 */ /* 0x000fc600078e0010 */
        /* <DEDUP_REMOVED lines=11> */
[----:B------:R-:W-:Y:S01]  /*18b0*/  ISETP.NE.U32.AND P4, PT, R25, 0x1, PT ;  /* 0x000000011900780c */ /* 0x000fe20003f85070 */
[----:B------:R-:W-:-:S12]  /*18c0*/  IMAD.MOV.U32 R25, RZ, RZ, R16 ;  /* 0x000000ffff197224 */ /* 0x000fd800078e0010 */
[----:B------:R-:W-:Y:S01]  /*18d0*/  @P4 IMAD R24, R24, 0x10, R31 ;  /* 0x0000001018184824 */ /* 0x000fe200078e021f */
[----:B------:R-:W-:Y:S01]  /*18e0*/  @P4 LDS R29, [R14+0x100] ;  /* 0x000100000e1d4984 */ /* 0x000fe20000000800 */
[----:B------:R-:W-:-:S03]  /*18f0*/  @P4 IMAD.MOV.U32 R25, RZ, RZ, R16 ;  /* 0x000000ffff194224 */ /* 0x000fc600078e0010 */
[----:B------:R-:W0:Y:S04]  /*1900*/  @P4 LDS R27, [R24] ;  /* 0x00000000181b4984 */ /* 0x000e280000000800 */
[----:B------:R1:W-:Y:S04]  /*1910*/  @P4 STS [R11+0x100], R33 ;  /* 0x000100210b004388 */ /* 0x0003e80000000800 */
[----:B------:R1:W-:Y:S04]  /*1920*/  @P4 STS [R31], R26 ;  /* 0x0000001a1f004388 */ /* 0x0003e80000000800 */
[----:B0-----:R1:W-:Y:S04]  /*1930*/  @P4 STS [R14+0x100], R27 ;  /* 0x0001001b0e004388 */ /* 0x0013e80000000800 */
[----:B------:R1:W-:Y:S02]  /*1940*/  @P4 STS [R24], R29 ;  /* 0x0000001d18004388 */ /* 0x0003e40000000800 */
.L_x_39:
[----:B------:R-:W-:Y:S05]  /*1950*/  BSYNC.RECONVERGENT B1 ;  /* 0x0000000000017941 */ /* 0x000fea0003800200 */
.L_x_38:
[----:B------:R-:W-:-:S13]  /*1960*/  ISETP.GE.U32.AND P4, PT, R15, 0x60, PT ;  /* 0x000000600f00780c */ /* 0x000fda0003f86070 */
[----:B------:R-:W-:Y:S05]  /*1970*/  @!P4 BRA `(.L_x_37) ;  /* 0x000000040084c947 */ /* 0x000fea0003800000 */
.L_x_52:
[----:B-1----:R-:W0:Y:S01]  /*1980*/  LDC R24, c[0x0][0x3a8] ;  /* 0x0000ea00ff187b82 */ /* 0x002e220000000800 */
[C---:B------:R-:W-:Y:S01]  /*1990*/  LOP3.LUT R28, R25.reuse, R4, RZ, 0x3c, !PT ;  /* 0x00000004191c7212 */ /* 0x040fe200078e3cff */
[----:B------:R-:W-:Y:S01]  /*19a0*/  IMAD R27, R25, 0x4, R10 ;  /* 0x00000004191b7824 */ /* 0x000fe200078e020a */
[----:B------:R-:W-:Y:S02]  /*19b0*/  BSSY.RECONVERGENT B1, `(.L_x_44) ;  /* 0x0000015000017945 */ /* 0x000fe40003800200 */
[----:B------:R-:W-:Y:S01]  /*19c0*/  ISETP.GT.AND P4, PT, R28, R25, PT ;  /* 0x000000191c00720c */ /* 0x000fe20003f84270 */
[----:B0-----:R-:W-:-:S12]  /*19d0*/  IMAD R26, R24, 0x10, R27 ;  /* 0x00000010181a7824 */ /* 0x001fd800078e021b */
[----:B------:R-:W-:Y:S05]  /*19e0*/  @!P4 BRA `(.L_x_45) ;  /* 0x000000000044c947 */ /* 0x000fea0003800000 */
[----:B------:R-:W-:Y:S01]  /*19f0*/  IMAD R31, R28, 0x4, R10 ;  /* 0x000000041c1f7824 */ /* 0x000fe200078e020a */
[----:B------:R-:W-:Y:S01]  /*1a00*/  LDS R30, [R27] ;  /* 0x000000001b1e7984 */ /* 0x000fe20000000800 */
[----:B------:R-:W-:Y:S02]  /*1a10*/  LOP3.LUT P5, RZ, R25, R23, RZ, 0xc0, !PT ;  /* 0x0000001719ff7212 */ /* 0x000fe400078ac0ff */
[----:B------:R-:W-:Y:S01]  /*1a20*/  IMAD R35, R24, 0x10, R31 ;  /* 0x0000001018237824 */ /* 0x000fe200078e021f */
[----:B------:R-:W0:Y:S02]  /*1a30*/  LDS R33, [R31] ;  /* 0x000000001f217984 */ /* 0x000e240000000800 */
[CC--:B0-----:R-:W-:Y:S02]  /*1a40*/  FSETP.GEU.AND P4, PT, R30.reuse, R33.reuse, PT ;  /* 0x000000211e00720b */ /* 0x0c1fe40003f8e000 */
[----:B------:R-:W-:Y:S02]  /*1a50*/  FSETP.GT.AND P6, PT, R30, R33, PT ;  /* 0x000000211e00720b */ /* 0x000fe40003fc4000 */
[----:B------:R-:W-:-:S04]  /*1a60*/  SEL R28, RZ, 0xffffffff, !P4 ;  /* 0xffffffffff1c7807 */ /* 0x000fc80006000000 */
        /* <DEDUP_REMOVED lines=9> */
.L_x_45:
[----:B------:R-:W-:Y:S05]  /*1b00*/  BSYNC.RECONVERGENT B1 ;  /* 0x0000000000017941 */ /* 0x000fea0003800200 */
.L_x_44:
[----:B--2---:R-:W-:Y:S01]  /*1b10*/  VIADD R28, R25, 0x20 ;  /* 0x00000020191c7836 */ /* 0x004fe20000000000 */
[----:B------:R-:W-:Y:S04]  /*1b20*/  BSSY.RECONVERGENT B1, `(.L_x_46) ;  /* 0x0000015000017945 */ /* 0x000fe80003800200 */
[----:B------:R-:W-:-:S04]  /*1b30*/  LOP3.LUT R29, R28, R4, RZ, 0x3c, !PT ;  /* 0x000000041c1d7212 */ /* 0x000fc800078e3cff */
[----:B------:R-:W-:-:S13]  /*1b40*/  ISETP.GT.AND P4, PT, R29, R28, PT ;  /* 0x0000001c1d00720c */ /* 0x000fda0003f84270 */
[----:B------:R-:W-:Y:S05]  /*1b50*/  @!P4 BRA `(.L_x_47) ;  /* 0x000000000044c947 */ /* 0x000fea0003800000 */
[----:B------:R-:W-:Y:S01]  /*1b60*/  IMAD R33, R29, 0x4, R10 ;  /* 0x000000041d217824 */ /* 0x000fe200078e020a */
[----:B------:R-:W-:Y:S01]  /*1b70*/  LDS R30, [R27+0x80] ;  /* 0x000080001b1e7984 */ /* 0x000fe20000000800 */
[----:B------:R-:W-:-:S03]  /*1b80*/  LOP3.LUT P5, RZ, R28, R23, RZ, 0xc0, !PT ;  /* 0x000000171cff7212 */ /* 0x000fc600078ac0ff */
[----:B------:R-:W0:Y:S02]  /*1b90*/  LDS R35, [R33] ;  /* 0x0000000021237984 */ /* 0x000e240000000800 */
[CC--:B0-----:R-:W-:Y:S02]  /*1ba0*/  FSETP.GEU.AND P4, PT, R30.reuse, R35.reuse, PT ;  /* 0x000000231e00720b */ /* 0x0c1fe40003f8e000 */
[----:B------:R-:W-:Y:S02]  /*1bb0*/  FSETP.GT.AND P6, PT, R30, R35, PT ;  /* 0x000000231e00720b */ /* 0x000fe40003fc4000 */
[----:B------:R-:W-:-:S04]  /*1bc0*/  SEL R28, RZ, 0xffffffff, !P4 ;  /* 0xffffffffff1c7807 */ /* 0x000fc80006000000 */
        /* <DEDUP_REMOVED lines=10> */
.L_x_47:
[----:B------:R-:W-:Y:S05]  /*1c70*/  BSYNC.RECONVERGENT B1 ;  /* 0x0000000000017941 */ /* 0x000fea0003800200 */
.L_x_46:
[----:B-1----:R-:W-:Y:S01]  /*1c80*/  VIADD R28, R25, 0x40 ;  /* 0x00000040191c7836 */ /* 0x002fe20000000000 */
        /* <DEDUP_REMOVED lines=21> */
.L_x_49:
[----:B------:R-:W-:Y:S05]  /*1de0*/  BSYNC.RECONVERGENT B1 ;  /* 0x0000000000017941 */ /* 0x000fea0003800200 */
.L_x_48:
        /* <DEDUP_REMOVED lines=22> */
.L_x_51:
[----:B------:R-:W-:Y:S05]  /*1f50*/  BSYNC.RECONVERGENT B1 ;  /* 0x0000000000017941 */ /* 0x000fea0003800200 */
.L_x_50:
[----:B------:R-:W-:-:S05]  /*1f60*/  VIADD R25, R25, 0x80 ;  /* 0x0000008019197836 */ /* 0x000fca0000000000 */
[----:B------:R-:W-:-:S13]  /*1f70*/  ISETP.GE.AND P4, PT, R25, R24, PT ;  /* 0x000000181900720c */ /* 0x000fda0003f86270 */
[----:B------:R-:W-:Y:S05]  /*1f80*/  @!P4 BRA `(.L_x_52) ;  /* 0xfffffff8007cc947 */ /* 0x000fea000383ffff */
.L_x_37:
[----:B------:R-:W-:Y:S05]  /*1f90*/  BSYNC.RECONVERGENT B2 ;  /* 0x0000000000027941 */ /* 0x000fea0003800200 */
.L_x_36:
[----:B------:R-:W-:-:S03]  /*1fa0*/  UMOV UR6, 0xffffffff ;  /* 0xffffffff00067882 */ /* 0x000fc60000000000 */
[----:B------:R-:W-:Y:S05]  /*1fb0*/  BRA.DIV UR6, `(.L_x_53) ;  /* 0x0000007a063c7947 */ /* 0x000fea000b800000 */
[----:B------:R-:W-:Y:S01]  /*1fc0*/  NOP ;  /* 0x0000000000007918 */ /* 0x000fe20000000000 */
.L_x_254:
[----:B------:R-:W-:Y:S02]  /*1fd0*/  ISETP.GT.U32.AND P4, PT, R4, 0x1, PT ;  /* 0x000000010400780c */ /* 0x000fe40003f84070 */
[----:B------:R-:W-:-:S11]  /*1fe0*/  SHF.R.U32.HI R4, RZ, 0x1, R4 ;  /* 0x00000001ff047819 */ /* 0x000fd60000011604 */
[----:B------:R-:W-:Y:S05]  /*1ff0*/  @P4 BRA `(.L_x_54) ;  /* 0xfffffff400104947 */ /* 0x000fea000383ffff */
.L_x_35:
[----:B------:R-:W-:Y:S05]  /*2000*/  BSYNC B3 ;  /* 0x0000000000037941 */ /* 0x000fea0003800000 */
.L_x_34:
[----:B------:R-:W2:Y:S01]  /*2010*/  LDCU UR6, c[0x0][0x3a8] ;  /* 0x00007500ff0677ac */ /* 0x000ea20008000800 */
[----:B------:R-:W-:Y:S02]  /*2020*/  IMAD.SHL.U32 R23, R23, 0x2, RZ ;  /* 0x0000000217177824 */ /* 0x000fe400078e00ff */
[----:B--2---:R-:W-:-:S05]  /*2030*/  IMAD.U32 R4, RZ, RZ, UR6 ;  /* 0x00000006ff047e24 */ /* 0x004fca000f8e00ff */
[----:B------:R-:W-:-:S13]  /*2040*/  ISETP.GT.AND P4, PT, R23, R4, PT ;  /* 0x000000041700720c */ /* 0x000fda0003f84270 */
[----:B------:R-:W-:Y:S05]  /*2050*/  @!P4 BRA `(.L_x_55) ;  /* 0xfffffff000e8c947 */ /* 0x000fea000383ffff */
[----:B------:R-:W-:Y:S05]  /*2060*/  BSYNC B4 ;  /* 0x0000000000047941 */ /* 0x000fea0003800000 */
.L_x_33:
[----:B------:R-:W-:Y:S01]  /*2070*/  ISETP.GE.AND P4, PT, R9, R4, PT ;  /* 0x000000040900720c */ /* 0x000fe20003f86270 */
[----:B------:R-:W-:-:S12]  /*2080*/  BSSY.RECONVERGENT B1, `(.L_x_56) ;  /* 0x0000057000017945 */ /* 0x000fd80003800200 */
[----:B------:R-:W-:Y:S05]  /*2090*/  @P4 BRA `(.L_x_57) ;  /* 0x0000000400544947 */ /* 0x000fea0003800000 */
[----:B------:R-:W-:Y:S01]  /*20a0*/  ISETP.NE.AND P5, PT, R20, RZ, PT ;  /* 0x000000ff1400720c */ /* 0x000fe20003fa5270 */
[----:B------:R-:W-:Y:S01]  /*20b0*/  BSSY.RECONVERGENT B2, `(.L_x_58) ;  /* 0x0000025000027945 */ /* 0x000fe20003800200 */
[----:B--2---:R-:W-:-:S11]  /*20c0*/  IMAD.MOV.U32 R23, RZ, RZ, R9 ;  /* 0x000000ffff177224 */ /* 0x004fd600078e0009 */
[----:B------:R-:W-:Y:S05]  /*20d0*/  @!P5 BRA `(.L_x_59) ;  /* 0x000000000088d947 */ /* 0x000fea0003800000 */
[----:B01----:R-:W-:Y:S01]  /*20e0*/  IMAD R26, R15, 0x4, R10 ;  /* 0x000000040f1a7824 */ /* 0x003fe200078e020a */
[----:B------:R-:W-:Y:S01]  /*20f0*/  LDS R24, [R17] ;  /* 0x0000000011187984 */ /* 0x000fe20000000800 */
[----:B------:R-:W0:Y:S03]  /*2100*/  LDC R27, c[0x0][0x3a8] ;  /* 0x0000ea00ff1b7b82 */ /* 0x000e260000000800 */
[----:B------:R-:W1:Y:S01]  /*2110*/  LDS R23, [R26] ;  /* 0x000000001a177984 */ /* 0x000e620000000800 */
[----:B0-----:R-:W-:Y:S01]  /*2120*/  IMAD R27, R27, 0x10, R26 ;  /* 0x000000101b1b7824 */ /* 0x001fe200078e021a */
[----:B-1----:R-:W-:-:S13]  /*2130*/  FSETP.GTU.AND P5, PT, R24, R23, PT ;  /* 0x000000171800720b */ /* 0x002fda0003fac000 */
[----:B------:R-:W-:Y:S01]  /*2140*/  @!P5 LDS R25, [R21] ;  /* 0x000000001519d984 */ /* 0x000fe20000000800 */
[----:B------:R-:W-:Y:S02]  /*2150*/  @P5 IMAD.MOV.U32 R24, RZ, RZ, R23 ;  /* 0x000000ffff185224 */ /* 0x000fe400078e0017 */
[----:B------:R-:W-:Y:S01]  /*2160*/  IMAD.MOV.U32 R23, RZ, RZ, R12 ;  /* 0x000000ffff177224 */ /* 0x000fe200078e000c */
[----:B------:R-:W0:Y:S01]  /*2170*/  @P5 LDS R25, [R27] ;  /* 0x000000001b195984 */ /* 0x000e220000000800 */
[----:B------:R-:W-:-:S03]  /*2180*/  ISETP.NE.AND P5, PT, R20, 0x1, PT ;  /* 0x000000011400780c */ /* 0x000fc60003fa5270 */
[----:B------:R2:W-:Y:S04]  /*2190*/  STS [R11], R24 ;  /* 0x000000180b007388 */ /* 0x0005e80000000800 */
[----:B0-----:R2:W-:Y:S06]  /*21a0*/  STS [R14], R25 ;  /* 0x000000190e007388 */ /* 0x0015ec0000000800 */
[----:B------:R-:W-:Y:S05]  /*21b0*/  @!P5 BRA `(.L_x_59) ;  /* 0x000000000050d947 */ /* 0x000fea0003800000 */
[----:B--2---:R-:W-:Y:S04]  /*21c0*/  LDS R24, [R17+0x80] ;  /* 0x0000800011187984 */ /* 0x004fe80000000800 */
[----:B------:R-:W0:Y:S02]  /*21d0*/  LDS R23, [R26+-0x80] ;  /* 0xffff80001a177984 */ /* 0x000e240000000800 */
[----:B0-----:R-:W-:-:S13]  /*21e0*/  FSETP.GTU.AND P5, PT, R24, R23, PT ;  /* 0x000000171800720b */ /* 0x001fda0003fac000 */
[----:B------:R-:W-:Y:S01]  /*21f0*/  @!P5 LDS R25, [R21+0x80] ;  /* 0x000080001519d984 */ /* 0x000fe20000000800 */
[----:B------:R-:W-:Y:S02]  /*2200*/  @P5 IMAD.MOV.U32 R24, RZ, RZ, R23 ;  /* 0x000000ffff185224 */ /* 0x000fe400078e0017 */
[----:B------:R-:W-:Y:S01]  /*2210*/  IMAD.MOV.U32 R23, RZ, RZ, R13 ;  /* 0x000000ffff177224 */ /* 0x000fe200078e000d */
[----:B------:R-:W0:Y:S01]  /*2220*/  @P5 LDS R25, [R27+-0x80] ;  /* 0xffff80001b195984 */ /* 0x000e220000000800 */
[----:B------:R-:W-:-:S03]  /*2230*/  ISETP.NE.AND P5, PT, R20, 0x2, PT ;  /* 0x000000021400780c */ /* 0x000fc60003fa5270 */
[----:B------:R3:W-:Y:S04]  /*2240*/  STS [R11+0x80], R24 ;  /* 0x000080180b007388 */ /* 0x0007e80000000800 */
[----:B0-----:R3:W-:Y:S06]  /*2250*/  STS [R14+0x80], R25 ;  /* 0x000080190e007388 */ /* 0x0017ec0000000800 */
[----:B------:R-:W-:Y:S05]  /*2260*/  @!P5 BRA `(.L_x_59) ;  /* 0x000000000024d947 */ /* 0x000fea0003800000 */
[----:B------:R-:W-:Y:S04]  /*2270*/  LDS R23, [R26+-0x100] ;  /* 0xffff00001a177984 */ /* 0x000fe80000000800 */
[----:B---3--:R-:W0:Y:S02]  /*2280*/  LDS R24, [R17+0x100] ;  /* 0x0001000011187984 */ /* 0x008e240000000800 */
[----:B0-----:R-:W-:-:S13]  /*2290*/  FSETP.GTU.AND P5, PT, R24, R23, PT ;  /* 0x000000171800720b */ /* 0x001fda0003fac000 */
[----:B------:R-:W-:Y:S01]  /*22a0*/  @!P5 LDS R25, [R21+0x100] ;  /* 0x000100001519d984 */ /* 0x000fe20000000800 */
[----:B------:R-:W-:Y:S02]  /*22b0*/  @P5 IMAD.MOV.U32 R24, RZ, RZ, R23 ;  /* 0x000000ffff185224 */ /* 0x000fe400078e0017 */
[----:B------:R-:W-:Y:S01]  /*22c0*/  IMAD.MOV.U32 R23, RZ, RZ, R16 ;  /* 0x000000ffff177224 */ /* 0x000fe200078e0010 */
[----:B------:R-:W0:Y:S04]  /*22d0*/  @P5 LDS R25, [R27+-0x100] ;  /* 0xffff00001b195984 */ /* 0x000e280000000800 */
[----:B------:R4:W-:Y:S04]  /*22e0*/  STS [R11+0x100], R24 ;  /* 0x000100180b007388 */ /* 0x0009e80000000800 */
[----:B0-----:R4:W-:Y:S02]  /*22f0*/  STS [R14+0x100], R25 ;  /* 0x000100190e007388 */ /* 0x0019e40000000800 */
.L_x_59:
[----:B------:R-:W-:Y:S05]  /*2300*/  BSYNC.RECONVERGENT B2 ;  /* 0x0000000000027941 */ /* 0x000fea0003800200 */
.L_x_58:
[----:B------:R-:W-:-:S13]  /*2310*/  ISETP.GE.U32.AND P5, PT, R15, 0x60, PT ;  /* 0x000000600f00780c */ /* 0x000fda0003fa6070 */
[----:B------:R-:W-:Y:S05]  /*2320*/  @!P5 BRA `(.L_x_57) ;  /* 0x0000000000b0d947 */ /* 0x000fea0003800000 */
[----:B------:R-:W0:Y:S02]  /*2330*/  LDC R4, c[0x0][0x3a8] ;  /* 0x0000ea00ff047b82 */ /* 0x000e240000000800 */
.L_x_60:
[----:B01234-:R-:W-:Y:S01]  /*2340*/  LOP3.LUT R25, RZ, R23, RZ, 0x33, !PT ;  /* 0x00000017ff197212 */ /* 0x01ffe200078e33ff */
[----:B------:R-:W-:-:S04]  /*2350*/  IMAD R27, R23, 0x4, R19 ;  /* 0x00000004171b7824 */ /* 0x000fc800078e0213 */
[----:B------:R-:W-:Y:S01]  /*2360*/  IMAD.IADD R25, R25, 0x1, R4 ;  /* 0x0000000119197824 */ /* 0x000fe200078e0204 */
[----:B------:R-:W-:Y:S01]  /*2370*/  LDS R30, [R27] ;  /* 0x000000001b1e7984 */ /* 0x000fe20000000800 */
[C---:B------:R-:W-:Y:S02]  /*2380*/  IMAD R28, R4.reuse, 0x10, R27 ;  /* 0x00000010041c7824 */ /* 0x040fe400078e021b */
[--C-:B------:R-:W-:Y:S02]  /*2390*/  IMAD R29, R25, 0x4, R10.reuse ;  /* 0x00000004191d7824 */ /* 0x100fe400078e020a */
[----:B------:R-:W-:Y:S02]  /*23a0*/  IMAD R25, R23, 0x4, R10 ;  /* 0x0000000417197824 */ /* 0x000fe400078e020a */
[C---:B------:R-:W-:Y:S01]  /*23b0*/  IMAD R26, R4.reuse, 0x10, R29 ;  /* 0x00000010041a7824 */ /* 0x040fe200078e021d */
[----:B------:R-:W0:Y:S01]  /*23c0*/  LDS R33, [R29] ;  /* 0x000000001d217984 */ /* 0x000e220000000800 */
[----:B------:R-:W-:-:S02]  /*23d0*/  IMAD R24, R4, 0x10, R25 ;  /* 0x0000001004187824 */ /* 0x000fc400078e0219 */
[----:B------:R-:W-:Y:S01]  /*23e0*/  VIADD R23, R23, 0x80 ;  /* 0x0000008017177836 */ /* 0x000fe20000000000 */
[----:B0-----:R-:W-:-:S13]  /*23f0*/  FSETP.GTU.AND P5, PT, R30, R33, PT ;  /* 0x000000211e00720b */ /* 0x001fda0003fac000 */
[----:B------:R-:W-:Y:S01]  /*2400*/  @!P5 LDS R31, [R28] ;  /* 0x000000001c1fd984 */ /* 0x000fe20000000800 */
[----:B------:R-:W-:-:S03]  /*2410*/  @P5 IMAD.MOV.U32 R30, RZ, RZ, R33 ;  /* 0x000000ffff1e5224 */ /* 0x000fc600078e0021 */
[----:B------:R-:W0:Y:S04]  /*2420*/  @P5 LDS R31, [R26] ;  /* 0x000000001a1f5984 */ /* 0x000e280000000800 */
[----:B------:R-:W-:Y:S04]  /*2430*/  STS [R25], R30 ;  /* 0x0000001e19007388 */ /* 0x000fe80000000800 */
[----:B0-----:R-:W-:Y:S04]  /*2440*/  STS [R24], R31 ;  /* 0x0000001f18007388 */ /* 0x001fe80000000800 */
[----:B------:R-:W-:Y:S04]  /*2450*/  LDS R32, [R27+0x80] ;  /* 0x000080001b207984 */ /* 0x000fe80000000800 */
[----:B------:R-:W0:Y:S02]  /*2460*/  LDS R35, [R29+-0x80] ;  /* 0xffff80001d237984 */ /* 0x000e240000000800 */
[----:B0-----:R-:W-:-:S13]  /*2470*/  FSETP.GTU.AND P5, PT, R32, R35, PT ;  /* 0x000000232000720b */ /* 0x001fda0003fac000 */
[----:B------:R-:W-:Y:S01]  /*2480*/  @!P5 LDS R33, [R28+0x80] ;  /* 0x000080001c21d984 */ /* 0x000fe20000000800 */
[----:B------:R-:W-:-:S03]  /*2490*/  @P5 IMAD.MOV.U32 R32, RZ, RZ, R35 ;  /* 0x000000ffff205224 */ /* 0x000fc600078e0023 */
[----:B------:R-:W0:Y:S04]  /*24a0*/  @P5 LDS R33, [R26+-0x80] ;  /* 0xffff80001a215984 */ /* 0x000e280000000800 */
[----:B------:R-:W-:Y:S04]  /*24b0*/  STS [R25+0x80], R32 ;  /* 0x0000802019007388 */ /* 0x000fe80000000800 */
[----:B0-----:R-:W-:Y:S04]  /*24c0*/  STS [R24+0x80], R33 ;  /* 0x0000802118007388 */ /* 0x001fe80000000800 */
        /* <DEDUP_REMOVED lines=13> */
[----:B------:R-:W0:Y:S01]  /*25a0*/  @P5 LDS R33, [R26+-0x180] ;  /* 0xfffe80001a215984 */ /* 0x000e220000000800 */
[----:B------:R-:W-:-:S03]  /*25b0*/  ISETP.GE.AND P5, PT, R23, R4, PT ;  /* 0x000000041700720c */ /* 0x000fc60003fa6270 */
[----:B------:R1:W-:Y:S04]  /*25c0*/  STS [R25+0x180], R30 ;  /* 0x0001801e19007388 */ /* 0x0003e80000000800 */
[----:B0-----:R1:W-:Y:S06]  /*25d0*/  STS [R24+0x180], R33 ;  /* 0x0001802118007388 */ /* 0x0013ec0000000800 */
[----:B------:R-:W-:Y:S05]  /*25e0*/  @!P5 BRA `(.L_x_60) ;  /* 0xfffffffc0054d947 */ /* 0x000fea000383ffff */
.L_x_57:
[----:B------:R-:W-:Y:S05]  /*25f0*/  BSYNC.RECONVERGENT B1 ;  /* 0x0000000000017941 */ /* 0x000fea0003800200 */
.L_x_56:
[----:B------:R-:W-:-:S03]  /*2600*/  UMOV UR6, 0xffffffff ;  /* 0xffffffff00067882 */ /* 0x000fc60000000000 */
[----:B------:R-:W-:Y:S05]  /*2610*/  BRA.DIV UR6, `(.L_x_61) ;  /* 0x0000007206c07947 */ /* 0x000fea000b800000 */
[----:B------:R-:W-:Y:S01]  /*2620*/  NOP ;  /* 0x0000000000007918 */ /* 0x000fe20000000000 */
.L_x_257:
[----:B------:R-:W-:Y:S05]  /*2630*/  @!P2 BRA `(.L_x_62) ;  /* 0x0000000c0028a947 */ /* 0x000fea0003800000 */
[----:B------:R-:W-:Y:S01]  /*2640*/  BSSY B4, `(.L_x_62) ;  /* 0x00000c9000047945 */ /* 0x000fe20003800000 */
[----:B--2---:R-:W-:-:S07]  /*2650*/  IMAD.MOV.U32 R23, RZ, RZ, 0x2 ;  /* 0x00000002ff177424 */ /* 0x004fce00078e00ff */
.L_x_84:
[----:B------:R-:W-:Y:S01]  /*2660*/  SHF.R.S32.HI R4, RZ, 0x1, R23 ;  /* 0x00000001ff047819 */ /* 0x000fe20000011417 */
[----:B------:R-:W-:Y:S03]  /*2670*/  BSSY B3, `(.L_x_63) ;  /* 0x00000c0000037945 */ /* 0x000fe60003800000 */
[----:B------:R-:W-:-:S13]  /*2680*/  ISETP.GE.AND P2, PT, R4, 0x1, PT ;  /* 0x000000010400780c */ /* 0x000fda0003f46270 */
[----:B------:R-:W-:Y:S05]  /*2690*/  @!P2 BRA `(.L_x_64) ;  /* 0x0000000800f4a947 */ /* 0x000fea0003800000 */
.L_x_83:
[----:B------:R-:W-:Y:S04]  /*26a0*/  BSSY.RECONVERGENT B2, `(.L_x_65) ;  /* 0x00000b6000027945 */ /* 0x000fe80003800200 */
[----:B------:R-:W-:Y:S05]  /*26b0*/  @P4 BRA `(.L_x_66) ;  /* 0x0000000800d04947 */ /* 0x000fea0003800000 */
[----:B------:R-:W-:Y:S01]  /*26c0*/  ISETP.NE.AND P2, PT, R20, RZ, PT ;  /* 0x000000ff1400720c */ /* 0x000fe20003f45270 */
[----:B------:R-:W-:Y:S01]  /*26d0*/  BSSY.RECONVERGENT B1, `(.L_x_67) ;  /* 0x000004f000017945 */ /* 0x000fe20003800200 */
[----:B01-34-:R-:W-:-:S11]  /*26e0*/  IMAD.MOV.U32 R25, RZ, RZ, R9 ;  /* 0x000000ffff197224 */ /* 0x01bfd600078e0009 */
[----:B------:R-:W-:Y:S05]  /*26f0*/  @!P2 BRA `(.L_x_68) ;  /* 0x000000040030a947 */ /* 0x000fea0003800000 */
[----:B------:R-:W-:Y:S01]  /*2700*/  LOP3.LUT R24, R4, 0x1f, R0, 0x78, !PT ;  /* 0x0000001f04187812 */ /* 0x000fe200078e7800 */
[----:B------:R-:W-:Y:S03]  /*2710*/  BSSY.RECONVERGENT B5, `(.L_x_69) ;  /* 0x0000015000057945 */ /* 0x000fe60003800200 */
[----:B------:R-:W-:-:S13]  /*2720*/  ISETP.GT.U32.AND P2, PT, R24, R9, PT ;  /* 0x000000091800720c */ /* 0x000fda0003f44070 */
[----:B------:R-:W-:Y:S05]  /*2730*/  @!P2 BRA `(.L_x_70) ;  /* 0x000000000048a947 */ /* 0x000fea0003800000 */
[----:B------:R-:W-:Y:S01]  /*2740*/  IMAD R27, R24, 0x4, R10 ;  /* 0x00000004181b7824 */ /* 0x000fe200078e020a */
[----:B------:R-:W-:Y:S01]  /*2750*/  LOP3.LUT P5, RZ, R23, 0x1f, R0, 0x80, !PT ;  /* 0x0000001f17ff7812 */ /* 0x000fe200078a8000 */
[----:B------:R-:W-:Y:S01]  /*2760*/  LDS R24, [R11] ;  /* 0x000000000b187984 */ /* 0x000fe20000000800 */
[----:B------:R-:W0:Y:S03]  /*2770*/  LDC R26, c[0x0][0x3a8] ;  /* 0x0000ea00ff1a7b82 */ /* 0x000e260000000800 */
[----:B------:R-:W1:Y:S01]  /*2780*/  LDS R29, [R27] ;  /* 0x000000001b1d7984 */ /* 0x000e620000000800 */
[----:B0-----:R-:W-:Y:S01]  /*2790*/  IMAD R31, R26, 0x10, R27 ;  /* 0x000000101a1f7824 */ /* 0x001fe200078e021b */
[CC--:B-1----:R-:W-:Y:S02]  /*27a0*/  FSETP.GEU.AND P2, PT, R24.reuse, R29.reuse, PT ;  /* 0x0000001d1800720b */ /* 0x0c2fe40003f4e000 */
        /* <DEDUP_REMOVED lines=11> */
.L_x_70:
[----:B------:R-:W-:Y:S05]  /*2860*/  BSYNC.RECONVERGENT B5 ;  /* 0x0000000000057941 */ /* 0x000fea0003800200 */
.L_x_69:
        /* <DEDUP_REMOVED lines=8> */
[----:B------:R-:W-:Y:S01]  /*28f0*/  LDS R24, [R11+0x80] ;  /* 0x000080000b187984 */ /* 0x000fe20000000800 */
[----:B------:R-:W-:-:S03]  /*2900*/  LOP3.LUT P5, RZ, R23, 0x20, R9, 0xe0, !PT ;  /* 0x0000002017ff7812 */ /* 0x000fc600078ae009 */
[----:B------:R-:W0:Y:S02]  /*2910*/  LDS R31, [R29] ;  /* 0x000000001d1f7984 */ /* 0x000e240000000800 */
[CC--:B0-----:R-:W-:Y:S02]  /*2920*/  FSETP.GEU.AND P2, PT, R24.reuse, R31.reuse, PT ;  /* 0x0000001f1800720b */ /* 0x0c1fe40003f4e000 */
[----:B------:R-:W-:Y:S02]  /*2930*/  FSETP.GT.AND P6, PT, R24, R31, PT ;  /* 0x0000001f1800720b */ /* 0x000fe40003fc4000 */
[----:B------:R-:W-:-:S04]  /*2940*/  SEL R25, RZ, 0xffffffff, !P2 ;  /* 0xffffffffff197807 */ /* 0x000fc80005000000 */
[----:B------:R-:W-:-:S04]  /*2950*/  @!P5 SEL R25, RZ, 0xffffffff, P6 ;  /* 0xffffffffff19d807 */ /* 0x000fc80003000000 */
[----:B------:R-:W-:-:S04]  /*2960*/  LOP3.LUT R25, R25, 0x1, RZ, 0xc0, !PT ;  /* 0x0000000119197812 */ /* 0x000fc800078ec0ff */
[----:B------:R-:W-:-:S13]  /*2970*/  ISETP.NE.U32.AND P2, PT, R25, 0x1, PT ;  /* 0x000000011900780c */ /* 0x000fda0003f45070 */
[----:B------:R-:W0:Y:S02]  /*2980*/  @P2 LDC R26, c[0x0][0x3a8] ;  /* 0x0000ea00ff1a2b82 */ /* 0x000e240000000800 */
[----:B0-----:R-:W-:Y:S02]  /*2990*/  @P2 IMAD R25, R26, 0x10, R29 ;  /* 0x000000101a192824 */ /* 0x001fe400078e021d */
[----:B------:R-:W-:Y:S04]  /*29a0*/  @P2 LDS R26, [R14+0x80] ;  /* 0x000080000e1a2984 */ /* 0x000fe80000000800 */
[----:B------:R-:W0:Y:S04]  /*29b0*/  @P2 LDS R27, [R25] ;  /* 0x00000000191b2984 */ /* 0x000e280000000800 */
[----:B------:R1:W-:Y:S04]  /*29c0*/  @P2 STS [R11+0x80], R31 ;  /* 0x0000801f0b002388 */ /* 0x0003e80000000800 */
[----:B------:R1:W-:Y:S04]  /*29d0*/  @P2 STS [R29], R24 ;  /* 0x000000181d002388 */ /* 0x0003e80000000800 */
[----:B0-----:R1:W-:Y:S04]  /*29e0*/  @P2 STS [R14+0x80], R27 ;  /* 0x0000801b0e002388 */ /* 0x0013e80000000800 */
[----:B------:R1:W-:Y:S02]  /*29f0*/  @P2 STS [R25], R26 ;  /* 0x0000001a19002388 */ /* 0x0003e40000000800 */
.L_x_72:
[----:B------:R-:W-:Y:S05]  /*2a00*/  BSYNC.RECONVERGENT B5 ;  /* 0x0000000000057941 */ /* 0x000fea0003800200 */
.L_x_71:
        /* <DEDUP_REMOVED lines=18> */
[----:B------:R-:W0:Y:S01]  /*2b30*/  @P2 LDC R26, c[0x0][0x3a8] ;  /* 0x0000ea00ff1a2b82 */ /* 0x000e220000000800 */
[----:B------:R-:W-:Y:S01]  /*2b40*/  @P2 LDS R29, [R14+0x100] ;  /* 0x000100000e1d2984 */ /* 0x000fe20000000800 */
[----:B------:R-:W-:Y:S02]  /*2b50*/  @P2 IMAD.MOV.U32 R25, RZ, RZ, R16 ;  /* 0x000000ffff192224 */ /* 0x000fe400078e0010 */
[----:B0-----:R-:W-:-:S05]  /*2b60*/  @P2 IMAD R26, R26, 0x10, R31 ;  /* 0x000000101a1a2824 */ /* 0x001fca00078e021f */
[----:B------:R-:W0:Y:S04]  /*2b70*/  @P2 LDS R27, [R26] ;  /* 0x000000001a1b2984 */ /* 0x000e280000000800 */
[----:B------:R1:W-:Y:S04]  /*2b80*/  @P2 STS [R11+0x100], R33 ;  /* 0x000100210b002388 */ /* 0x0003e80000000800 */
[----:B------:R1:W-:Y:S04]  /*2b90*/  @P2 STS [R31], R24 ;  /* 0x000000181f002388 */ /* 0x0003e80000000800 */
[----:B0-----:R1:W-:Y:S04]  /*2ba0*/  @P2 STS [R14+0x100], R27 ;  /* 0x0001001b0e002388 */ /* 0x0013e80000000800 */
[----:B------:R1:W-:Y:S02]  /*2bb0*/  @P2 STS [R26], R29 ;  /* 0x0000001d1a002388 */ /* 0x0003e40000000800 */
.L_x_68:
[----:B------:R-:W-:Y:S05]  /*2bc0*/  BSYNC.RECONVERGENT B1 ;  /* 0x0000000000017941 */ /* 0x000fea0003800200 */
.L_x_67:
[----:B------:R-:W-:-:S13]  /*2bd0*/  ISETP.GE.U32.AND P2, PT, R15, 0x60, PT ;  /* 0x000000600f00780c */ /* 0x000fda0003f46070 */
[----:B------:R-:W-:Y:S05]  /*2be0*/  @!P2 BRA `(.L_x_66) ;  /* 0x000000040084a947 */ /* 0x000fea0003800000 */
.L_x_81:
        /* <DEDUP_REMOVED lines=24> */
.L_x_74:
[----:B------:R-:W-:Y:S05]  /*2d70*/  BSYNC.RECONVERGENT B1 ;  /* 0x0000000000017941 */ /* 0x000fea0003800200 */
.L_x_73:
        /* <DEDUP_REMOVED lines=22> */
.L_x_76:
[----:B------:R-:W-:Y:S05]  /*2ee0*/  BSYNC.RECONVERGENT B1 ;  /* 0x0000000000017941 */ /* 0x000fea0003800200 */
.L_x_75:
        /* <DEDUP_REMOVED lines=22> */
.L_x_78:
[----:B------:R-:W-:Y:S05]  /*3050*/  BSYNC.RECONVERGENT B1 ;  /* 0x0000000000017941 */ /* 0x000fea0003800200 */
.L_x_77:
        /* <DEDUP_REMOVED lines=22> */
.L_x_80:
[----:B------:R-:W-:Y:S05]  /*31c0*/  BSYNC.RECONVERGENT B1 ;  /* 0x0000000000017941 */ /* 0x000fea0003800200 */
.L_x_79:
[----:B------:R-:W-:-:S05]  /*31d0*/  VIADD R25, R25, 0x80 ;  /* 0x0000008019197836 */ /* 0x000fca0000000000 */
[----:B------:R-:W-:-:S13]  /*31e0*/  ISETP.GE.AND P2, PT, R25, R24, PT ;  /* 0x000000181900720c */ /* 0x000fda0003f46270 */
[----:B------:R-:W-:Y:S05]  /*31f0*/  @!P2 BRA `(.L_x_81) ;  /* 0xfffffff8007ca947 */ /* 0x000fea000383ffff */
.L_x_66:
[----:B------:R-:W-:Y:S05]  /*3200*/  BSYNC.RECONVERGENT B2 ;  /* 0x0000000000027941 */ /* 0x000fea0003800200 */
.L_x_65:
[----:B------:R-:W-:-:S03]  /*3210*/  UMOV UR6, 0xffffffff ;  /* 0xffffffff00067882 */ /* 0x000fc60000000000 */
[----:B------:R-:W-:Y:S05]  /*3220*/  BRA.DIV UR6, `(.L_x_82) ;  /* 0x0000006606d87947 */ /* 0x000fea000b800000 */
[----:B------:R-:W-:Y:S01]  /*3230*/  NOP ;  /* 0x0000000000007918 */ /* 0x000fe20000000000 */
.L_x_260:
[----:B------:R-:W-:Y:S02]  /*3240*/  ISETP.GT.U32.AND P2, PT, R4, 0x1, PT ;  /* 0x000000010400780c */ /* 0x000fe40003f44070 */
[----:B------:R-:W-:-:S11]  /*3250*/  SHF.R.U32.HI R4, RZ, 0x1, R4 ;  /* 0x00000001ff047819 */ /* 0x000fd60000011604 */
[----:B------:R-:W-:Y:S05]  /*3260*/  @P2 BRA `(.L_x_83) ;  /* 0xfffffff4000c2947 */ /* 0x000fea000383ffff */
.L_x_64:
[----:B------:R-:W-:Y:S05]  /*3270*/  BSYNC B3 ;  /* 0x0000000000037941 */ /* 0x000fea0003800000 */
.L_x_63:
[----:B------:R-:W2:Y:S01]  /*3280*/  LDCU UR6, c[0x0][0x3a8] ;  /* 0x00007500ff0677ac */ /* 0x000ea20008000800 */
[----:B------:R-:W-:Y:S02]  /*3290*/  IMAD.SHL.U32 R23, R23, 0x2, RZ ;  /* 0x0000000217177824 */ /* 0x000fe400078e00ff */
[----:B--2---:R-:W-:-:S05]  /*32a0*/  IMAD.U32 R4, RZ, RZ, UR6 ;  /* 0x00000006ff047e24 */ /* 0x004fca000f8e00ff */
[----:B------:R-:W-:-:S13]  /*32b0*/  ISETP.GT.AND P2, PT, R23, R4, PT ;  /* 0x000000041700720c */ /* 0x000fda0003f44270 */
[----:B------:R-:W-:Y:S05]  /*32c0*/  @!P2 BRA `(.L_x_84) ;  /* 0xfffffff000e4a947 */ /* 0x000fea000383ffff */
[----:B------:R-:W-:Y:S05]  /*32d0*/  BSYNC B4 ;  /* 0x0000000000047941 */ /* 0x000fea0003800000 */
.L_x_62:
[----:B------:R-:W-:Y:S04]  /*32e0*/  BSSY.RECONVERGENT B1, `(.L_x_85) ;  /* 0x0000032000017945 */ /* 0x000fe80003800200 */
[----:B------:R-:W-:Y:S05]  /*32f0*/  @P4 BRA `(.L_x_86) ;  /* 0x0000000000c04947 */ /* 0x000fea0003800000 */
[----:B------:R-:W-:Y:S01]  /*3300*/  ISETP.NE.AND P2, PT, R20, RZ, PT ;  /* 0x000000ff1400720c */ /* 0x000fe20003f45270 */
[----:B------:R-:W-:Y:S01]  /*3310*/  BSSY.RECONVERGENT B2, `(.L_x_87) ;  /* 0x0000016000027945 */ /* 0x000fe20003800200 */
[----:B------:R-:W-:Y:S01]  /*3320*/  ISETP.GE.U32.AND P4, PT, R15, 0x60, PT ;  /* 0x000000600f00780c */ /* 0x000fe20003f86070 */
[----:B--2---:R-:W-:-:S10]  /*3330*/  IMAD.MOV.U32 R23, RZ, RZ, R9 ;  /* 0x000000ffff177224 */ /* 0x004fd400078e0009 */
[----:B------:R-:W-:Y:S05]  /*3340*/  @!P2 BRA `(.L_x_88) ;  /* 0x000000000048a947 */ /* 0x000fea0003800000 */
[----:B-1-34-:R-:W1:Y:S01]  /*3350*/  LDS R24, [R11] ;  /* 0x000000000b187984 */ /* 0x01ae620000000800 */
[----:B------:R-:W-:Y:S01]  /*3360*/  ISETP.NE.AND P2, PT, R20, 0x1, PT ;  /* 0x000000011400780c */ /* 0x000fe20003f45270 */
[----:B------:R-:W-:Y:S02]  /*3370*/  IMAD.MOV.U32 R23, RZ, RZ, R12 ;  /* 0x000000ffff177224 */ /* 0x000fe400078e000c */
[----:B-1----:R-:W-:Y:S04]  /*3380*/  STS [R17], R24 ;  /* 0x0000001811007388 */ /* 0x002fe80000000800 */
[----:B0-----:R-:W0:Y:S04]  /*3390*/  LDS R26, [R14] ;  /* 0x000000000e1a7984 */ /* 0x001e280000000800 */
[----:B0-----:R2:W-:Y:S02]  /*33a0*/  STS [R21], R26 ;  /* 0x0000001a15007388 */ /* 0x0015e40000000800 */
[----:B------:R-:W-:Y:S05]  /*33b0*/  @!P2 BRA `(.L_x_88) ;  /* 0x00000000002ca947 */ /* 0x000fea0003800000 */
[----:B------:R-:W0:Y:S01]  /*33c0*/  LDS R24, [R11+0x80] ;  /* 0x000080000b187984 */ /* 0x000e220000000800 */
[----:B------:R-:W-:Y:S01]  /*33d0*/  ISETP.NE.AND P2, PT, R20, 0x2, PT ;  /* 0x000000021400780c */ /* 0x000fe20003f45270 */
[----:B------:R-:W-:-:S12]  /*33e0*/  IMAD.MOV.U32 R23, RZ, RZ, R13 ;  /* 0x000000ffff177224 */ /* 0x000fd800078e000d */
[----:B------:R-:W-:Y:S01]  /*33f0*/  @P2 IMAD.MOV.U32 R23, RZ, RZ, R16 ;  /* 0x000000ffff172224 */ /* 0x000fe200078e0010 */
[----:B0-----:R-:W-:Y:S04]  /*3400*/  STS [R17+0x80], R24 ;  /* 0x0000801811007388 */ /* 0x001fe80000000800 */
[----:B--2---:R-:W0:Y:S04]  /*3410*/  LDS R26, [R14+0x80] ;  /* 0x000080000e1a7984 */ /* 0x004e280000000800 */
[----:B0-----:R-:W-:Y:S04]  /*3420*/  STS [R21+0x80], R26 ;  /* 0x0000801a15007388 */ /* 0x001fe80000000800 */
[----:B------:R-:W0:Y:S04]  /*3430*/  @P2 LDS R28, [R11+0x100] ;  /* 0x000100000b1c2984 */ /* 0x000e280000000800 */
[----:B0-----:R-:W-:Y:S04]  /*3440*/  @P2 STS [R17+0x100], R28 ;  /* 0x0001001c11002388 */ /* 0x001fe80000000800 */
[----:B------:R-:W0:Y:S04]  /*3450*/  @P2 LDS R30, [R14+0x100] ;  /* 0x000100000e1e2984 */ /* 0x000e280000000800 */
[----:B0-----:R0:W-:Y:S02]  /*3460*/  @P2 STS [R21+0x100], R30 ;  /* 0x0001001e15002388 */ /* 0x0011e40000000800 */
.L_x_88:
[----:B------:R-:W-:Y:S05]  /*3470*/  BSYNC.RECONVERGENT B2 ;  /* 0x0000000000027941 */ /* 0x000fea0003800200 */
.L_x_87:
[----:B------:R-:W-:Y:S05]  /*3480*/  @!P4 BRA `(.L_x_86) ;  /* 0x00000000005cc947 */ /* 0x000fea0003800000 */
.L_x_89:
[C---:B01-34-:R-:W-:Y:S02]  /*3490*/  IMAD R25, R23.reuse, 0x4, R10 ;  /* 0x0000000417197824 */ /* 0x05bfe400078e020a */
[C---:B------:R-:W-:Y:S02]  /*34a0*/  IMAD R27, R23.reuse, 0x4, R19 ;  /* 0x00000004171b7824 */ /* 0x040fe400078e0213 */
[C---:B--2---:R-:W-:Y:S01]  /*34b0*/  IMAD R26, R4.reuse, 0x10, R25 ;  /* 0x00000010041a7824 */ /* 0x044fe200078e0219 */
[----:B------:R-:W0:Y:S01]  /*34c0*/  LDS R24, [R25] ;  /* 0x0000000019187984 */ /* 0x000e220000000800 */
[----:B------:R-:W-:Y:S02]  /*34d0*/  IMAD R29, R4, 0x10, R27 ;  /* 0x00000010041d7824 */ /* 0x000fe400078e021b */
[----:B------:R-:W-:-:S05]  /*34e0*/  VIADD R23, R23, 0x80 ;  /* 0x0000008017177836 */ /* 0x000fca0000000000 */
[----:B------:R-:W-:Y:S01]  /*34f0*/  ISETP.GE.AND P2, PT, R23, R4, PT ;  /* 0x000000041700720c */ /* 0x000fe20003f46270 */
[----:B0-----:R-:W-:Y:S04]  /*3500*/  STS [R27], R24 ;  /* 0x000000181b007388 */ /* 0x001fe80000000800 */
[----:B------:R-:W0:Y:S04]  /*3510*/  LDS R28, [R26] ;  /* 0x000000001a1c7984 */ /* 0x000e280000000800 */
[----:B0-----:R-:W-:Y:S04]  /*3520*/  STS [R29], R28 ;  /* 0x0000001c1d007388 */ /* 0x001fe80000000800 */
[----:B------:R-:W0:Y:S04]  /*3530*/  LDS R30, [R25+0x80] ;  /* 0x00008000191e7984 */ /* 0x000e280000000800 */
[----:B0-----:R-:W-:Y:S04]  /*3540*/  STS [R27+0x80], R30 ;  /* 0x0000801e1b007388 */ /* 0x001fe80000000800 */
        /* <DEDUP_REMOVED lines=9> */
[----:B0-----:R0:W-:Y:S01]  /*35e0*/  STS [R29+0x180], R28 ;  /* 0x0001801c1d007388 */ /* 0x0011e20000000800 */
[----:B------:R-:W-:Y:S05]  /*35f0*/  @!P2 BRA `(.L_x_89) ;  /* 0xfffffffc00a4a947 */ /* 0x000fea000383ffff */
.L_x_86:
[----:B------:R-:W-:Y:S05]  /*3600*/  BSYNC.RECONVERGENT B1 ;  /* 0x0000000000017941 */ /* 0x000fea0003800200 */
.L_x_85:
[----:B012---:R-:W0:Y:S01]  /*3610*/  LDC R26, c[0x0][0x3a8] ;  /* 0x0000ea00ff1a7b82 */ /* 0x007e220000000800 */
[----:B------:R-:W-:Y:S01]  /*3620*/  UMOV UR6, 0xffffffff ;  /* 0xffffffff00067882 */ /* 0x000fe20000000000 */
[----:B0-----:R-:W-:Y:S02]  /*3630*/  IMAD R23, R26, 0x4, R19 ;  /* 0x000000041a177824 */ /* 0x001fe400078e0213 */
[----:B------:R-:W-:Y:S05]  /*3640*/  BRA.DIV UR6, `(.L_x_90) ;  /* 0x0000006206ec7947 */ /* 0x000fea000b800000 */
[----:B------:R-:W-:Y:S01]  /*3650*/  NOP ;  /* 0x0000000000007918 */ /* 0x000fe20000000000 */
[----:B---34-:R-:W0:Y:S01]  /*3660*/  @!P3 LDS R25, [R23+-0x4] ;  /* 0xfffffc001719b984 */ /* 0x018e220000000800 */
[----:B------:R-:W-:Y:S02]  /*3670*/  ISETP.NE.AND P2, PT, R9, RZ, PT ;  /* 0x000000ff0900720c */ /* 0x000fe40003f45270 */
[----:B------:R-:W-:-:S13]  /*3680*/  FSETP.LT.AND P0, PT, R5, R6, P0 ;  /* 0x000000060500720b */ /* 0x000fda0000701000 */
[----:B------:R-:W-:Y:S01]  /*3690*/  VOTE.ANY R28, PT, P0 ;  /* 0x00000000001c7806 */ /* 0x000fe200000e0100 */
[----:B0-----:R0:W-:Y:S01]  /*36a0*/  @!P3 STS [R18+0x10], R25 ;  /* 0x000010191200b388 */ /* 0x0011e20000000800 */
[----:B------:R-:W-:-:S03]  /*36b0*/  NOP ;  /* 0x0000000000007918 */ /* 0x000fc60000000000 */
[----:B------:R0:W-:Y:S01]  /*36c0*/  @!P2 STS [R18], RZ ;  /* 0x000000ff1200a388 */ /* 0x0001e20000000800 */
[----:B------:R-:W-:Y:S01]  /*36d0*/  NOP ;  /* 0x0000000000007918 */ /* 0x000fe20000000000 */
.L_x_266:
[----:B------:R-:W-:-:S13]  /*36e0*/  ISETP.NE.AND P3, PT, R28, RZ, PT ;  /* 0x000000ff1c00720c */ /* 0x000fda0003f65270 */
[----:B------:R-:W-:Y:S05]  /*36f0*/  @!P3 BRA `(.L_x_21) ;  /* 0x000000280090b947 */ /* 0x000fea0003800000 */
[----:B0-----:R0:W1:Y:S01]  /*3700*/  POPC R25, R28 ;  /* 0x0000001c00197309 */ /* 0x0010620000000000 */
[----:B------:R-:W-:Y:S01]  /*3710*/  BSSY.RECONVERGENT B1, `(.L_x_91) ;  /* 0x0000006000017945 */ /* 0x000fe20003800200 */
[----:B------:R-:W-:Y:S01]  /*3720*/  ISETP.NE.AND P3, PT, R9, RZ, PT ;  /* 0x000000ff0900720c */ /* 0x000fe20003f65270 */
[----:B------:R-:W-:Y:S02]  /*3730*/  IMAD.MOV.U32 R6, RZ, RZ, -0x1 ;  /* 0xffffffffff067424 */ /* 0x000fe400078e00ff */
[----:B------:R-:W-:Y:S01]  /*3740*/  IMAD.MOV.U32 R31, RZ, RZ, RZ ;  /* 0x000000ffff1f7224 */ /* 0x000fe200078e00ff */
[----:B------:R-:W-:Y:S09]  /*3750*/  @P2 BRA `(.L_x_92) ;  /* 0x0000000000042947 */ /* 0x000ff20003800000 */
[----:B-1----:R2:W3:Y:S02]  /*3760*/  ATOMS.ADD R31, [R18], R25 ;  /* 0x00000019121f738c */ /* 0x0024e40000000000 */
.L_x_92:
[----:B------:R-:W-:Y:S05]  /*3770*/  BSYNC.RECONVERGENT B1 ;  /* 0x0000000000017941 */ /* 0x000fea0003800200 */
.L_x_91:
[----:B------:R-:W-:Y:S01]  /*3780*/  UMOV UR6, 0xffffffff ;  /* 0xffffffff00067882 */ /* 0x000fe20000000000 */
[----:B------:R-:W-:Y:S02]  /*3790*/  SHF.L.U32 R33, R6, R9, RZ ;  /* 0x0000000906217219 */ /* 0x000fe400000006ff */
[----:B------:R-:W-:Y:S05]  /*37a0*/  BRA.DIV UR6, `(.L_x_93) ;  /* 0x0000006206f07947 */ /* 0x000fea000b800000 */
[----:B---3--:R-:W3:Y:S01]  /*37b0*/  SHFL.IDX PT, R6, R31, RZ, 0x1f ;  /* 0x00001fff1f067589 */ /* 0x008ee200000e0000 */
[----:B0-----:R-:W-:-:S06]  /*37c0*/  LOP3.LUT R28, R28, R33, RZ, 0x30, !PT ;  /* 0x000000211c1c7212 */ /* 0x001fcc00078e30ff */
[----:B------:R-:W0:Y:S01]  /*37d0*/  POPC R28, R28 ;  /* 0x0000001c001c7309 */ /* 0x000e220000000000 */
[----:B---3--:R-:W-:-:S05]  /*37e0*/  IMAD.MOV R27, RZ, RZ, -R6 ;  /* 0x000000ffff1b7224 */ /* 0x008fca00078e0a06 */
[----:B------:R-:W-:-:S04]  /*37f0*/  VIADDMNMX R24, R27, R4, RZ, !PT ;  /* 0x000000041b187246 */ /* 0x000fc800078001ff */
[----:B-1----:R-:W-:-:S04]  /*3800*/  VIMNMX.U32 R24, PT, PT, R25, R24, PT ;  /* 0x0000001819187248 */ /* 0x002fc80003fe0000 */
[----:B------:R-:W-:-:S05]  /*3810*/  SEL R24, R24, RZ, !P3 ;  /* 0x000000ff18187207 */ /* 0x000fca0005800000 */
[----:B0-----:R1:W3:Y:S02]  /*3820*/  SHFL.IDX PT, R27, R24, RZ, 0x1f ;  /* 0x00001fff181b7589 */ /* 0x0012e400000e0000 */
.L_x_270:
[----:B---3--:R-:W-:Y:S01]  /*3830*/  ISETP.GE.OR P0, PT, R28, R27, !P0 ;  /* 0x0000001b1c00720c */ /* 0x008fe20004706670 */
[----:B--2---:R-:W-:-:S12]  /*3840*/  IMAD.IADD R25, R25, 0x1, R6 ;  /* 0x0000000119197824 */ /* 0x004fd800078e0206 */
[----:B------:R-:W-:Y:S02]  /*3850*/  @!P0 IMAD.IADD R29, R6, 0x1, R28 ;  /* 0x00000001061d8824 */ /* 0x000fe400078e021c */
[----:B------:R-:W-:Y:S02]  /*3860*/  @!P0 VIADD R31, R22, UR4 ;  /* 0x00000004161f8c36 */ /* 0x000fe40008000000 */
[----:B------:R-:W-:-:S04]  /*3870*/  @!P0 IMAD R29, R29, 0x4, R10 ;  /* 0x000000041d1d8824 */ /* 0x000fc800078e020a */
[----:B-1----:R-:W-:Y:S01]  /*3880*/  @!P0 IMAD R24, R4, 0x10, R29 ;  /* 0x0000001004188824 */ /* 0x002fe200078e021d */
[----:B------:R1:W-:Y:S04]  /*3890*/  @!P0 STS [R29], R5 ;  /* 0x000000051d008388 */ /* 0x0003e80000000800 */
[----:B------:R1:W-:Y:S01]  /*38a0*/  @!P0 STS [R24], R31 ;  /* 0x0000001f18008388 */ /* 0x0003e20000000800 */
[----:B------:R-:W-:-:S13]  /*38b0*/  ISETP.GE.AND P0, PT, R25, R4, PT ;  /* 0x000000041900720c */ /* 0x000fda0003f06270 */
[----:B-1----:R-:W-:Y:S05]  /*38c0*/  @!P0 BRA `(.L_x_21) ;  /* 0x00000028001c8947 */ /* 0x002fea0003800000 */
[----:B------:R-:W-:-:S03]  /*38d0*/  UMOV UR6, 0xffffffff ;  /* 0xffffffff00067882 */ /* 0x000fc60000000000 */
[----:B------:R-:W-:Y:S05]  /*38e0*/  BRA.DIV UR6, `(.L_x_94) ;  /* 0x0000006606007947 */ /* 0x000fea000b800000 */
[----:B------:R-:W-:Y:S01]  /*38f0*/  NOP ;  /* 0x0000000000007918 */ /* 0x000fe20000000000 */
.L_x_273:
        /* <DEDUP_REMOVED lines=18> */
.L_x_99:
        /* <DEDUP_REMOVED lines=22> */
.L_x_98:
[----:B------:R-:W-:Y:S05]  /*3b80*/  BSYNC.RECONVERGENT B2 ;  /* 0x0000000000027941 */ /* 0x000fea0003800200 */
.L_x_97:
        /* <DEDUP_REMOVED lines=18> */
.L_x_101:
[----:B------:R-:W-:Y:S05]  /*3cb0*/  BSYNC.RECONVERGENT B2 ;  /* 0x0000000000027941 */ /* 0x000fea0003800200 */
.L_x_100:
        /* <DEDUP_REMOVED lines=14> */
.L_x_103:
[----:B------:R-:W-:Y:S05]  /*3da0*/  BSYNC.RECONVERGENT B2 ;  /* 0x0000000000027941 */ /* 0x000fea0003800200 */
.L_x_102:
[----:B------:R-:W-:Y:S02]  /*3db0*/  @!P0 IMAD R5, R5, 0x4, R10 ;  /* 0x0000000405058824 */ /* 0x000fe400078e020a */
[----:B012---:R-:W-:Y:S02]  /*3dc0*/  @!P0 IMAD.MOV.U32 R24, RZ, RZ, 0x7f7fffff ;  /* 0x7f7fffffff188424 */ /* 0x007fe400078e00ff */
[----:B------:R-:W-:Y:S02]  /*3dd0*/  @!P0 IMAD.MOV.U32 R25, RZ, RZ, -0x1 ;  /* 0xffffffffff198424 */ /* 0x000fe400078e00ff */
[----:B------:R-:W-:Y:S01]  /*3de0*/  @!P0 IMAD R6, R4, 0x10, R5 ;  /* 0x0000001004068824 */ /* 0x000fe200078e0205 */
[----:B------:R2:W-:Y:S04]  /*3df0*/  @!P0 STS [R5], R24 ;  /* 0x0000001805008388 */ /* 0x0005e80000000800 */
[----:B------:R2:W-:Y:S02]  /*3e00*/  @!P0 STS [R6], R25 ;  /* 0x0000001906008388 */ /* 0x0005e40000000800 */
.L_x_96:
[----:B------:R-:W-:Y:S05]  /*3e10*/  BSYNC.RECONVERGENT B1 ;  /* 0x0000000000017941 */ /* 0x000fea0003800200 */
.L_x_95:
[----:B------:R-:W-:Y:S01]  /*3e20*/  UMOV UR6, 0xffffffff ;  /* 0xffffffff00067882 */ /* 0x000fe20000000000 */
[----:B------:R-:W-:Y:S02]  /*3e30*/  ISETP.GE.AND P0, PT, R4, 0x2, PT ;  /* 0x000000020400780c */ /* 0x000fe40003f06270 */
[----:B------:R-:W-:Y:S11]  /*3e40*/  BRA.DIV UR6, `(.L_x_104) ;  /* 0x0000005e06c47947 */ /* 0x000ff6000b800000 */
[----:B------:R-:W-:Y:S01]  /*3e50*/  NOP ;  /* 0x0000000000007918 */ /* 0x000fe20000000000 */
.L_x_276:
[----:B------:R-:W-:Y:S04]  /*3e60*/  BSSY B4, `(.L_x_105) ;  /* 0x00000c9000047945 */ /* 0x000fe80003800000 */
[----:B------:R-:W-:Y:S05]  /*3e70*/  @!P0 BRA `(.L_x_106) ;  /* 0x0000000c001c8947 */ /* 0x000fea0003800000 */
[----:B--2---:R-:W-:-:S07]  /*3e80*/  IMAD.MOV.U32 R5, RZ, RZ, 0x2 ;  /* 0x00000002ff057424 */ /* 0x004fce00078e00ff */
.L_x_128:
[----:B------:R-:W-:Y:S01]  /*3e90*/  SHF.R.S32.HI R4, RZ, 0x1, R5 ;  /* 0x00000001ff047819 */ /* 0x000fe20000011405 */
[----:B------:R-:W-:Y:S03]  /*3ea0*/  BSSY B3, `(.L_x_107) ;  /* 0x00000bf000037945 */ /* 0x000fe60003800000 */
[----:B------:R-:W-:-:S13]  /*3eb0*/  ISETP.GE.AND P3, PT, R4, 0x1, PT ;  /* 0x000000010400780c */ /* 0x000fda0003f66270 */
[----:B-1----:R-:W-:Y:S05]  /*3ec0*/  @!P3 BRA `(.L_x_108) ;  /* 0x0000000800f0b947 */ /* 0x002fea0003800000 */
.L_x_127:
        /* <DEDUP_REMOVED lines=9> */
[----:B------:R-:W-:Y:S01]  /*3f60*/  BSSY.RECONVERGENT B5, `(.L_x_113) ;  /* 0x0000015000057945 */ /* 0x000fe20003800200 */
[----:B------:R-:W-:Y:S02]  /*3f70*/  ISETP.NE.AND P3, PT, R20, 0x1, PT ;  /* 0x000000011400780c */ /* 0x000fe40003f65270 */
        /* <DEDUP_REMOVED lines=19> */
.L_x_114:
[----:B------:R-:W-:Y:S05]  /*40b0*/  BSYNC.RECONVERGENT B5 ;  /* 0x0000000000057941 */ /* 0x000fea0003800200 */
.L_x_113:
[----:B--2---:R-:W-:Y:S01]  /*40c0*/  IMAD.MOV.U32 R25, RZ, RZ, R12 ;  /* 0x000000ffff197224 */ /* 0x004fe200078e000c */
[----:B------:R-:W-:Y:S06]  /*40d0*/  @!P3 BRA `(.L_x_112) ;  /* 0x0000000000c0b947 */ /* 0x000fec0003800000 */
[----:B------:R-:W-:Y:S01]  /*40e0*/  LOP3.LUT R25, R4, 0x20, R9, 0x1e, !PT ;  /* 0x0000002004197812 */ /* 0x000fe200078e1e09 */
[----:B------:R-:W-:Y:S01]  /*40f0*/  BSSY.RECONVERGENT B5, `(.L_x_115) ;  /* 0x0000015000057945 */ /* 0x000fe20003800200 */
[----:B------:R-:W-:Y:S02]  /*4100*/  ISETP.NE.AND P3, PT, R20, 0x2, PT ;  /* 0x000000021400780c */ /* 0x000fe40003f65270 */
        /* <DEDUP_REMOVED lines=19> */
.L_x_116:
[----:B------:R-:W-:Y:S05]  /*4240*/  BSYNC.RECONVERGENT B5 ;  /* 0x0000000000057941 */ /* 0x000fea0003800200 */
.L_x_115:
[----:B-1----:R-:W-:Y:S01]  /*4250*/  IMAD.MOV.U32 R25, RZ, RZ, R13 ;  /* 0x000000ffff197224 */ /* 0x002fe200078e000d */
[----:B------:R-:W-:Y:S06]  /*4260*/  @!P3 BRA `(.L_x_112) ;  /* 0x00000000005cb947 */ /* 0x000fec0003800000 */
        /* <DEDUP_REMOVED lines=23> */
.L_x_112:
[----:B------:R-:W-:Y:S05]  /*43e0*/  BSYNC.RECONVERGENT B1 ;  /* 0x0000000000017941 */ /* 0x000fea0003800200 */
.L_x_111:
[----:B------:R-:W-:-:S13]  /*43f0*/  ISETP.GE.U32.AND P3, PT, R15, 0x60, PT ;  /* 0x000000600f00780c */ /* 0x000fda0003f66070 */
[----:B------:R-:W-:Y:S05]  /*4400*/  @!P3 BRA `(.L_x_110) ;  /* 0x000000040084b947 */ /* 0x000fea0003800000 */
.L_x_125:
        /* <DEDUP_REMOVED lines=24> */
.L_x_118:
[----:B------:R-:W-:Y:S05]  /*4590*/  BSYNC.RECONVERGENT B1 ;  /* 0x0000000000017941 */ /* 0x000fea0003800200 */
.L_x_117:
        /* <DEDUP_REMOVED lines=22> */
.L_x_120:
[----:B------:R-:W-:Y:S05]  /*4700*/  BSYNC.RECONVERGENT B1 ;  /* 0x0000000000017941 */ /* 0x000fea0003800200 */
.L_x_119:
        /* <DEDUP_REMOVED lines=22> */
.L_x_122:
[----:B------:R-:W-:Y:S05]  /*4870*/  BSYNC.RECONVERGENT B1 ;  /* 0x0000000000017941 */ /* 0x000fea0003800200 */
.L_x_121:
        /* <DEDUP_REMOVED lines=22> */
.L_x_124:
[----:B------:R-:W-:Y:S05]  /*49e0*/  BSYNC.RECONVERGENT B1 ;  /* 0x0000000000017941 */ /* 0x000fea0003800200 */
.L_x_123:
[----:B------:R-:W-:-:S05]  /*49f0*/  VIADD R25, R25, 0x80 ;  /* 0x0000008019197836 */ /* 0x000fca0000000000 */
[----:B------:R-:W-:-:S13]  /*4a00*/  ISETP.GE.AND P3, PT, R25, R6, PT ;  /* 0x000000061900720c */ /* 0x000fda0003f66270 */
[----:B------:R-:W-:Y:S05]  /*4a10*/  @!P3 BRA `(.L_x_125) ;  /* 0xfffffff8007cb947 */ /* 0x000fea000383ffff */
.L_x_110:
[----:B------:R-:W-:Y:S05]  /*4a20*/  BSYNC.RECONVERGENT B2 ;  /* 0x0000000000027941 */ /* 0x000fea0003800200 */
.L_x_109:
[----:B------:R-:W-:-:S03]  /*4a30*/  UMOV UR6, 0xffffffff ;  /* 0xffffffff00067882 */ /* 0x000fc60000000000 */
[----:B------:R-:W-:Y:S05]  /*4a40*/  BRA.DIV UR6, `(.L_x_126) ;  /* 0x0000005206e07947 */ /* 0x000fea000b800000 */
[----:B------:R-:W-:Y:S01]  /*4a50*/  NOP ;  /* 0x0000000000007918 */ /* 0x000fe20000000000 */
.L_x_279:
[----:B------:R-:W-:Y:S02]  /*4a60*/  ISETP.GT.U32.AND P3, PT, R4, 0x1, PT ;  /* 0x000000010400780c */ /* 0x000fe40003f64070 */
[----:B------:R-:W-:-:S11]  /*4a70*/  SHF.R.U32.HI R4, RZ, 0x1, R4 ;  /* 0x00000001ff047819 */ /* 0x000fd60000011604 */
[----:B------:R-:W-:Y:S05]  /*4a80*/  @P3 BRA `(.L_x_127) ;  /* 0xfffffff400103947 */ /* 0x000fea000383ffff */
.L_x_108:
[----:B------:R-:W-:Y:S05]  /*4a90*/  BSYNC B3 ;  /* 0x0000000000037941 */ /* 0x000fea0003800000 */
.L_x_107:
[----:B------:R-:W2:Y:S01]  /*4aa0*/  LDCU UR6, c[0x0][0x3a8] ;  /* 0x00007500ff0677ac */ /* 0x000ea20008000800 */
[----:B------:R-:W-:Y:S02]  /*4ab0*/  IMAD.SHL.U32 R5, R5, 0x2, RZ ;  /* 0x0000000205057824 */ /* 0x000fe400078e00ff */
[----:B--2---:R-:W-:-:S05]  /*4ac0*/  IMAD.U32 R4, RZ, RZ, UR6 ;  /* 0x00000006ff047e24 */ /* 0x004fca000f8e00ff */
[----:B------:R-:W-:-:S13]  /*4ad0*/  ISETP.GT.AND P3, PT, R5, R4, PT ;  /* 0x000000040500720c */ /* 0x000fda0003f64270 */
[----:B------:R-:W-:Y:S05]  /*4ae0*/  @!P3 BRA `(.L_x_128) ;  /* 0xfffffff000e8b947 */ /* 0x000fea000383ffff */
.L_x_106:
[----:B------:R-:W-:Y:S05]  /*4af0*/  BSYNC B4 ;  /* 0x0000000000047941 */ /* 0x000fea0003800000 */
.L_x_105:
[----:B------:R-:W-:Y:S01]  /*4b00*/  ISETP.GE.AND P3, PT, R9, R4, PT ;  /* 0x000000040900720c */ /* 0x000fe20003f66270 */
[----:B------:R-:W-:-:S12]  /*4b10*/  BSSY.RECONVERGENT B1, `(.L_x_129) ;  /* 0x0000056000017945 */ /* 0x000fd80003800200 */
[----:B------:R-:W-:Y:S05]  /*4b20*/  @P3 BRA `(.L_x_130) ;  /* 0x0000000400503947 */ /* 0x000fea0003800000 */
[----:B------:R-:W-:Y:S01]  /*4b30*/  ISETP.NE.AND P4, PT, R20, RZ, PT ;  /* 0x000000ff1400720c */ /* 0x000fe20003f85270 */
[----:B------:R-:W-:Y:S01]  /*4b40*/  BSSY.RECONVERGENT B2, `(.L_x_131) ;  /* 0x0000024000027945 */ /* 0x000fe20003800200 */
[----:B--2---:R-:W-:-:S11]  /*4b50*/  IMAD.MOV.U32 R5, RZ, RZ, R9 ;  /* 0x000000ffff057224 */ /* 0x004fd600078e0009 */
[----:B------:R-:W-:Y:S05]  /*4b60*/  @!P4 BRA `(.L_x_132) ;  /* 0x000000000084c947 */ /* 0x000fea0003800000 */
[----:B-1----:R-:W-:Y:S01]  /*4b70*/  IMAD R27, R15, 0x4, R10 ;  /* 0x000000040f1b7824 */ /* 0x002fe200078e020a */
[----:B------:R-:W-:Y:S03]  /*4b80*/  LDS R6, [R17] ;  /* 0x0000000011067984 */ /* 0x000fe60000000800 */
[----:B------:R-:W-:Y:S01]  /*4b90*/  IMAD R26, R26, 0x10, R27 ;  /* 0x000000101a1a7824 */ /* 0x000fe200078e021b */
[----:B------:R-:W1:Y:S02]  /*4ba0*/  LDS R5, [R27] ;  /* 0x000000001b057984 */ /* 0x000e640000000800 */
[----:B-1----:R-:W-:-:S13]  /*4bb0*/  FSETP.GTU.AND P4, PT, R6, R5, PT ;  /* 0x000000050600720b */ /* 0x002fda0003f8c000 */
[----:B0-----:R-:W-:Y:S01]  /*4bc0*/  @!P4 LDS R25, [R21] ;  /* 0x000000001519c984 */ /* 0x001fe20000000800 */
        /* <DEDUP_REMOVED lines=27> */
.L_x_132:
[----:B------:R-:W-:Y:S05]  /*4d80*/  BSYNC.RECONVERGENT B2 ;  /* 0x0000000000027941 */ /* 0x000fea0003800200 */
.L_x_131:
[----:B------:R-:W-:-:S13]  /*4d90*/  ISETP.GE.U32.AND P4, PT, R15, 0x60, PT ;  /* 0x000000600f00780c */ /* 0x000fda0003f86070 */
[----:B------:R-:W-:Y:S05]  /*4da0*/  @!P4 BRA `(.L_x_130) ;  /* 0x0000000000b0c947 */ /* 0x000fea0003800000 */
[----:B------:R-:W0:Y:S02]  /*4db0*/  LDC R4, c[0x0][0x3a8] ;  /* 0x0000ea00ff047b82 */ /* 0x000e240000000800 */
.L_x_133:
        /* <DEDUP_REMOVED lines=43> */
.L_x_130:
[----:B------:R-:W-:Y:S05]  /*5070*/  BSYNC.RECONVERGENT B1 ;  /* 0x0000000000017941 */ /* 0x000fea0003800200 */
.L_x_129:
[----:B------:R-:W-:-:S03]  /*5080*/  UMOV UR6, 0xffffffff ;  /* 0xffffffff00067882 */ /* 0x000fc60000000000 */
[----:B------:R-:W-:Y:S05]  /*5090*/  BRA.DIV UR6, `(.L_x_134) ;  /* 0x0000004e06687947 */ /* 0x000fea000b800000 */
[----:B------:R-:W-:Y:S01]  /*50a0*/  NOP ;  /* 0x0000000000007918 */ /* 0x000fe20000000000 */
.L_x_282:
[----:B------:R-:W-:Y:S04]  /*50b0*/  BSSY B4, `(.L_x_135) ;  /* 0x00000ca000047945 */ /* 0x000fe80003800000 */
[----:B------:R-:W-:Y:S05]  /*50c0*/  @!P0 BRA `(.L_x_136) ;  /* 0x0000000c00208947 */ /* 0x000fea0003800000 */
[----:B--2---:R-:W-:-:S07]  /*50d0*/  IMAD.MOV.U32 R5, RZ, RZ, 0x2 ;  /* 0x00000002ff057424 */ /* 0x004fce00078e00ff */
.L_x_158:
[----:B------:R-:W-:Y:S01]  /*50e0*/  SHF.R.S32.HI R4, RZ, 0x1, R5 ;  /* 0x00000001ff047819 */ /* 0x000fe20000011405 */
[----:B------:R-:W-:Y:S03]  /*50f0*/  BSSY B3, `(.L_x_137) ;  /* 0x00000c0000037945 */ /* 0x000fe60003800000 */
[----:B------:R-:W-:-:S13]  /*5100*/  ISETP.GE.AND P0, PT, R4, 0x1, PT ;  /* 0x000000010400780c */ /* 0x000fda0003f06270 */
[----:B-1----:R-:W-:Y:S05]  /*5110*/  @!P0 BRA `(.L_x_138) ;  /* 0x0000000800f48947 */ /* 0x002fea0003800000 */
.L_x_157:
[----:B------:R-:W-:Y:S04]  /*5120*/  BSSY.RECONVERGENT B2, `(.L_x_139) ;  /* 0x00000b6000027945 */ /* 0x000fe80003800200 */
[----:B-1----:R-:W-:Y:S05]  /*5130*/  @P3 BRA `(.L_x_140) ;  /* 0x0000000800d03947 */ /* 0x002fea0003800000 */
[----:B------:R-:W-:Y:S01]  /*5140*/  ISETP.NE.AND P0, PT, R20, RZ, PT ;  /* 0x000000ff1400720c */ /* 0x000fe20003f05270 */
[----:B------:R-:W-:Y:S01]  /*5150*/  BSSY.RECONVERGENT B1, `(.L_x_141) ;  /* 0x000004f000017945 */ /* 0x000fe20003800200 */
[----:B01-34-:R-:W-:-:S11]  /*5160*/  IMAD.MOV.U32 R25, RZ, RZ, R9 ;  /* 0x000000ffff197224 */ /* 0x01bfd600078e0009 */
        /* <DEDUP_REMOVED lines=24> */
.L_x_144:
[----:B------:R-:W-:Y:S05]  /*52f0*/  BSYNC.RECONVERGENT B5 ;  /* 0x0000000000057941 */ /* 0x000fea0003800200 */
.L_x_143:
        /* <DEDUP_REMOVED lines=17> */
[----:B------:R-:W0:Y:S01]  /*5410*/  @P4 LDC R24, c[0x0][0x3a8] ;  /* 0x0000ea00ff184b82 */ /* 0x000e220000000800 */
[----:B------:R-:W-:Y:S01]  /*5420*/  @P4 LDS R27, [R14+0x80] ;  /* 0x000080000e1b4984 */ /* 0x000fe20000000800 */
[----:B0-----:R-:W-:-:S05]  /*5430*/  @P4 IMAD R24, R24, 0x10, R29 ;  /* 0x0000001018184824 */ /* 0x001fca00078e021d */
[----:B------:R-:W0:Y:S04]  /*5440*/  @P4 LDS R25, [R24] ;  /* 0x0000000018194984 */ /* 0x000e280000000800 */
[----:B------:R1:W-:Y:S04]  /*5450*/  @P4 STS [R11+0x80], R31 ;  /* 0x0000801f0b004388 */ /* 0x0003e80000000800 */
[----:B------:R1:W-:Y:S04]  /*5460*/  @P4 STS [R29], R6 ;  /* 0x000000061d004388 */ /* 0x0003e80000000800 */
[----:B0-----:R1:W-:Y:S04]  /*5470*/  @P4 STS [R14+0x80], R25 ;  /* 0x000080190e004388 */ /* 0x0013e80000000800 */
[----:B------:R1:W-:Y:S02]  /*5480*/  @P4 STS [R24], R27 ;  /* 0x0000001b18004388 */ /* 0x0003e40000000800 */
.L_x_146:
[----:B------:R-:W-:Y:S05]  /*5490*/  BSYNC.RECONVERGENT B5 ;  /* 0x0000000000057941 */ /* 0x000fea0003800200 */
.L_x_145:
        /* <DEDUP_REMOVED lines=8> */
[----:B------:R-:W-:Y:S01]  /*5520*/  LDS R6, [R11+0x100] ;  /* 0x000100000b067984 */ /* 0x000fe20000000800 */
[----:B------:R-:W-:-:S03]  /*5530*/  IMAD.MOV.U32 R25, RZ, RZ, R16 ;  /* 0x000000ffff197224 */ /* 0x000fc600078e0010 */
[----:B------:R-:W0:Y:S02]  /*5540*/  LDS R33, [R31] ;  /* 0x000000001f217984 */ /* 0x000e240000000800 */
[CC--:B0-----:R-:W-:Y:S02]  /*5550*/  FSETP.GEU.AND P0, PT, R6.reuse, R33.reuse, PT ;  /* 0x000000210600720b */ /* 0x0c1fe40003f0e000 */
[----:B------:R-:W-:Y:S02]  /*5560*/  FSETP.GT.AND P5, PT, R6, R33, PT ;  /* 0x000000210600720b */ /* 0x000fe40003fa4000 */
[----:B------:R-:W-:Y:S02]  /*5570*/  SEL R24, RZ, 0xffffffff, !P0 ;  /* 0xffffffffff187807 */ /* 0x000fe40004000000 */
[----:B------:R-:W-:-:S04]  /*5580*/  @!P4 SEL R24, RZ, 0xffffffff, P5 ;  /* 0xffffffffff18c807 */ /* 0x000fc80002800000 */
[----:B------:R-:W-:-:S04]  /*5590*/  LOP3.LUT R24, R24, 0x1, RZ, 0xc0, !PT ;  /* 0x0000000118187812 */ /* 0x000fc800078ec0ff */
[----:B------:R-:W-:-:S13]  /*55a0*/  ISETP.NE.U32.AND P0, PT, R24, 0x1, PT ;  /* 0x000000011800780c */ /* 0x000fda0003f05070 */
        /* <DEDUP_REMOVED lines=9> */
.L_x_142:
[----:B------:R-:W-:Y:S05]  /*5640*/  BSYNC.RECONVERGENT B1 ;  /* 0x0000000000017941 */ /* 0x000fea0003800200 */
.L_x_141:
[----:B------:R-:W-:-:S13]  /*5650*/  ISETP.GE.U32.AND P0, PT, R15, 0x60, PT ;  /* 0x000000600f00780c */ /* 0x000fda0003f06070 */
[----:B------:R-:W-:Y:S05]  /*5660*/  @!P0 BRA `(.L_x_140) ;  /* 0x0000000400848947 */ /* 0x000fea0003800000 */
.L_x_155:
        /* <DEDUP_REMOVED lines=24> */
.L_x_148:
[----:B------:R-:W-:Y:S05]  /*57f0*/  BSYNC.RECONVERGENT B1 ;  /* 0x0000000000017941 */ /* 0x000fea0003800200 */
.L_x_147:
        /* <DEDUP_REMOVED lines=22> */
.L_x_150:
[----:B------:R-:W-:Y:S05]  /*5960*/  BSYNC.RECONVERGENT B1 ;  /* 0x0000000000017941 */ /* 0x000fea0003800200 */
.L_x_149:
        /* <DEDUP_REMOVED lines=22> */
.L_x_152:
[----:B------:R-:W-:Y:S05]  /*5ad0*/  BSYNC.RECONVERGENT B1 ;  /* 0x0000000000017941 */ /* 0x000fea0003800200 */
.L_x_151:
        /* <DEDUP_REMOVED lines=22> */
.L_x_154:
[----:B------:R-:W-:Y:S05]  /*5c40*/  BSYNC.RECONVERGENT B1 ;  /* 0x0000000000017941 */ /* 0x000fea0003800200 */
.L_x_153:
[----:B------:R-:W-:-:S05]  /*5c50*/  VIADD R25, R25, 0x80 ;  /* 0x0000008019197836 */ /* 0x000fca0000000000 */
[----:B------:R-:W-:-:S13]  /*5c60*/  ISETP.GE.AND P0, PT, R25, R6, PT ;  /* 0x000000061900720c */ /* 0x000fda0003f06270 */
[----:B------:R-:W-:Y:S05]  /*5c70*/  @!P0 BRA `(.L_x_155) ;  /* 0xfffffff8007c8947 */ /* 0x000fea000383ffff */
.L_x_140:
[----:B------:R-:W-:Y:S05]  /*5c80*/  BSYNC.RECONVERGENT B2 ;  /* 0x0000000000027941 */ /* 0x000fea0003800200 */
.L_x_139:
[----:B------:R-:W-:-:S03]  /*5c90*/  UMOV UR6, 0xffffffff ;  /* 0xffffffff00067882 */ /* 0x000fc60000000000 */
[----:B------:R-:W-:Y:S05]  /*5ca0*/  BRA.DIV UR6, `(.L_x_156) ;  /* 0x0000004206807947 */ /* 0x000fea000b800000 */
[----:B------:R-:W-:Y:S01]  /*5cb0*/  NOP ;  /* 0x0000000000007918 */ /* 0x000fe20000000000 */
.L_x_285:
[----:B------:R-:W-:Y:S02]  /*5cc0*/  ISETP.GT.U32.AND P0, PT, R4, 0x1, PT ;  /* 0x000000010400780c */ /* 0x000fe40003f04070 */
[----:B------:R-:W-:-:S11]  /*5cd0*/  SHF.R.U32.HI R4, RZ, 0x1, R4 ;  /* 0x00000001ff047819 */ /* 0x000fd60000011604 */
[----:B------:R-:W-:Y:S05]  /*5ce0*/  @P0 BRA `(.L_x_157) ;  /* 0xfffffff4000c0947 */ /* 0x000fea000383ffff */
.L_x_138:
[----:B------:R-:W-:Y:S05]  /*5cf0*/  BSYNC B3 ;  /* 0x0000000000037941 */ /* 0x000fea0003800000 */
.L_x_137:
[----:B------:R-:W2:Y:S01]  /*5d00*/  LDCU UR6, c[0x0][0x3a8] ;  /* 0x00007500ff0677ac */ /* 0x000ea20008000800 */
[----:B------:R-:W-:Y:S02]  /*5d10*/  IMAD.SHL.U32 R5, R5, 0x2, RZ ;  /* 0x0000000205057824 */ /* 0x000fe400078e00ff */
[----:B--2---:R-:W-:-:S05]  /*5d20*/  IMAD.U32 R4, RZ, RZ, UR6 ;  /* 0x00000006ff047e24 */ /* 0x004fca000f8e00ff */
[----:B------:R-:W-:-:S13]  /*5d30*/  ISETP.GT.AND P0, PT, R5, R4, PT ;  /* 0x000000040500720c */ /* 0x000fda0003f04270 */
[----:B------:R-:W-:Y:S05]  /*5d40*/  @!P0 BRA `(.L_x_158) ;  /* 0xfffffff000e48947 */ /* 0x000fea000383ffff */
.L_x_136:
[----:B------:R-:W-:Y:S05]  /*5d50*/  BSYNC B4 ;  /* 0x0000000000047941 */ /* 0x000fea0003800000 */
.L_x_135:
        /* <DEDUP_REMOVED lines=25> */
.L_x_162:
[----:B------:R-:W-:Y:S05]  /*5ef0*/  BSYNC.RECONVERGENT B2 ;  /* 0x0000000000027941 */ /* 0x000fea0003800200 */
.L_x_161:
[----:B------:R-:W-:Y:S05]  /*5f00*/  @!P3 BRA `(.L_x_160) ;  /* 0x00000000005cb947 */ /* 0x000fea0003800000 */
.L_x_163:
        /* <DEDUP_REMOVED lines=23> */
.L_x_160:
[----:B------:R-:W-:Y:S05]  /*6080*/  BSYNC.RECONVERGENT B1 ;  /* 0x0000000000017941 */ /* 0x000fea0003800200 */
.L_x_159:
[----:B------:R-:W-:-:S03]  /*6090*/  UMOV UR6, 0xffffffff ;  /* 0xffffffff00067882 */ /* 0x000fc60000000000 */
[----:B------:R-:W-:Y:S05]  /*60a0*/  BRA.DIV UR6, `(.L_x_164) ;  /* 0x0000003e069c7947 */ /* 0x000fea000b800000 */
[----:B------:R-:W-:Y:S01]  /*60b0*/  NOP ;  /* 0x0000000000007918 */ /* 0x000fe20000000000 */
[----:B------:R-:W5:Y:S01]  /*60c0*/  @!P2 LDS R23, [R23+-0x4] ;  /* 0xfffffc001717a984 */ /* 0x000f620000000800 */
[----:B------:R-:W-:-:S03]  /*60d0*/  ISETP.NE.AND P0, PT, R9, RZ, PT ;  /* 0x000000ff0900720c */ /* 0x000fc60003f05270 */
[----:B-----5:R0:W-:Y:S01]  /*60e0*/  @!P2 STS [R18+0x10], R23 ;  /* 0x000010171200a388 */ /* 0x0201e20000000800 */
[----:B------:R-:W-:-:S09]  /*60f0*/  NOP ;  /* 0x0000000000007918 */ /* 0x000fd20000000000 */
.L_x_289:
[----:B------:R0:W-:Y:S01]  /*6100*/  @!P0 STS [R18], RZ ;  /* 0x000000ff12008388 */ /* 0x0001e20000000800 */
[----:B------:R-:W-:-:S03]  /*6110*/  UMOV UR6, 0xffffffff ;  /* 0xffffffff00067882 */ /* 0x000fc60000000000 */
[----:B------:R-:W-:Y:S05]  /*6120*/  BRA.DIV UR6, `(.L_x_165) ;  /* 0x0000003e06b47947 */ /* 0x000fea000b800000 */
[----:B------:R-:W-:Y:S01]  /*6130*/  NOP ;  /* 0x0000000000007918 */ /* 0x000fe20000000000 */
.L_x_21:
[----:B------:R-:W-:Y:S05]  /*6140*/  BSYNC B0 ;  /* 0x0000000000007941 */ /* 0x000fea0003800000 */
.L_x_17:
[----:B------:R-:W5:Y:S01]  /*6150*/  LDCU UR6, c[0x0][0x398] ;  /* 0x00007300ff0677ac */ /* 0x000f620008000800 */
[----:B------:R-:W-:Y:S01]  /*6160*/  VIADD R22, R22, 0x20 ;  /* 0x0000002016167836 */ /* 0x000fe20000000000 */
[----:B-----5:R-:W-:-:S04]  /*6170*/  UIADD3 UR6, UPT, UPT, -UR4, UR6, URZ ;  /* 0x0000000604067290 */ /* 0x020fc8000fffe1ff */
[----:B------:R-:W-:-:S04]  /*6180*/  UISETP.LT.AND UP1, UPT, UR6, 0x800, UPT ;  /* 0x000008000600788c */ /* 0x000fc8000bf21270 */
[----:B------:R-:W-:-:S06]  /*6190*/  USEL UR6, UR6, 0x800, UP1 ;  /* 0x0000080006067887 */ /* 0x000fcc0008800000 */
[----:B------:R-:W-:-:S13]  /*61a0*/  ISETP.GE.AND P0, PT, R22, UR6, PT ;  /* 0x0000000616007c0c */ /* 0x000fda000bf06270 */
[----:B------:R-:W-:Y:S05]  /*61b0*/  @!P0 BRA `(.L_x_166) ;  /* 0xffffffa800588947 */ /* 0x000fea000383ffff */
.L_x_15:
[----:B------:R-:W-:Y:S05]  /*61c0*/  WARPSYNC.ALL ;  /* 0x0000000000007948 */ /* 0x000fea0003800000 */
[----:B------:R-:W0:Y:S01]  /*61d0*/  LDCU UR6, c[0x0][0x398] ;  /* 0x00007300ff0677ac */ /* 0x000e220008000800 */
[----:B------:R-:W-:-:S04]  /*61e0*/  UIADD3 UR4, UPT, UPT, UR4, 0x800, URZ ;  /* 0x0000080004047890 */ /* 0x000fc8000fffe0ff */
[----:B0-----:R-:W-:Y:S01]  /*61f0*/  UISETP.GE.AND UP1, UPT, UR4, UR6, UPT ;  /* 0x000000060400728c */ /* 0x001fe2000bf26270 */
[----:B------:R-:W-:Y:S08]  /*6200*/  BAR.SYNC.DEFER_BLOCKING 0x0 ;  /* 0x0000000000007b1d */ /* 0x000ff00000010000 */
[----:B------:R-:W-:Y:S05]  /*6210*/  BRA.U !UP1, `(.L_x_167) ;  /* 0xffffffa509d07547 */ /* 0x000fea000b83ffff */
.L_x_11:
[----:B------:R-:W-:Y:S05]  /*6220*/  @P1 BRA `(.L_x_168) ;  /* 0x0000003000d01947 */ /* 0x000fea0003800000 */
[----:B------:R-:W-:Y:S01]  /*6230*/  ISETP.NE.AND P0, PT, R9, RZ, PT ;  /* 0x000000ff0900720c */ /* 0x000fe20003f05270 */
[----:B-----5:R-:W-:Y:S01]  /*6240*/  IMAD.MOV.U32 R2, RZ, RZ, RZ ;  /* 0x000000ffff027224 */ /* 0x020fe200078e00ff */
[----:B------:R-:W-:Y:S11]  /*6250*/  WARPSYNC.ALL ;  /* 0x0000000000007948 */ /* 0x000ff60003800000 */
[----:B------:R-:W0:Y:S04]  /*6260*/  @!P0 LDS R2, [R18] ;  /* 0x0000000012028984 */ /* 0x000e280000000800 */
[----:B0-----:R-:W0:Y:S02]  /*6270*/  SHFL.IDX PT, R2, R2, RZ, 0x1f ;  /* 0x00001fff02027589 */ /* 0x001e2400000e0000 */
[----:B0-----:R-:W-:-:S13]  /*6280*/  ISETP.GE.AND P1, PT, R2, 0x1, PT ;  /* 0x000000010200780c */ /* 0x001fda0003f26270 */
[----:B------:R-:W-:Y:S05]  /*6290*/  @!P1 BRA `(.L_x_169) ;  /* 0x0000002400d49947 */ /* 0x000fea0003800000 */
[----:B------:R-:W0:Y:S01]  /*62a0*/  LDCU UR4, c[0x0][0x3a8] ;  /* 0x00007500ff0477ac */ /* 0x000e220008000800 */
[----:B-12---:R-:W-:Y:S01]  /*62b0*/  IMAD.IADD R5, R9, 0x1, R2 ;  /* 0x0000000109057824 */ /* 0x006fe200078e0202 */
[----:B------:R-:W-:Y:S01]  /*62c0*/  BSSY.RECONVERGENT B0, `(.L_x_170) ;  /* 0x0000050000007945 */ /* 0x000fe20003800200 */
[----:B0-----:R-:W-:-:S05]  /*62d0*/  IMAD.U32 R3, RZ, RZ, UR4 ;  /* 0x00000004ff037e24 */ /* 0x001fca000f8e00ff */
[----:B------:R-:W-:-:S13]  /*62e0*/  ISETP.GE.AND P1, PT, R5, R3, PT ;  /* 0x000000030500720c */ /* 0x000fda0003f26270 */
[----:B------:R-:W-:Y:S05]  /*62f0*/  @P1 BRA `(.L_x_171) ;  /* 0x0000000400301947 */ /* 0x000fea0003800000 */
        /* <DEDUP_REMOVED lines=9> */
[----:B---34-:R-:W-:Y:S01]  /*6390*/  LOP3.LUT R25, R22, 0xffffff8, RZ, 0xc0, !PT ;  /* 0x0ffffff816197812 */ /* 0x018fe200078ec0ff */
[----:B------:R-:W-:Y:S02]  /*63a0*/  IMAD.MOV.U32 R2, RZ, RZ, RZ ;  /* 0x000000ffff027224 */ /* 0x000fe400078e00ff */
[----:B------:R-:W-:Y:S02]  /*63b0*/  IMAD.MOV.U32 R27, RZ, RZ, 0x7f7fffff ;  /* 0x7f7fffffff1b7424 */ /* 0x000fe400078e00ff */
[----:B------:R-:W-:-:S07]  /*63c0*/  IMAD.MOV.U32 R29, RZ, RZ, -0x1 ;  /* 0xffffffffff1d7424 */ /* 0x000fce00078e00ff */
.L_x_174:
[----:B0-----:R-:W-:Y:S02]  /*63d0*/  IMAD R4, R5, 0x4, R10 ;  /* 0x0000000405047824 */ /* 0x001fe400078e020a */
        /* <DEDUP_REMOVED lines=21> */
.L_x_173:
[----:B------:R-:W-:Y:S05]  /*6530*/  BSYNC.RECONVERGENT B1 ;  /* 0x0000000000017941 */ /* 0x000fea0003800200 */
.L_x_172:
[----:B------:R-:W-:Y:S05]  /*6540*/  @!P2 BRA `(.L_x_171) ;  /* 0x00000000009ca947 */ /* 0x000fea0003800000 */
[----:B------:R-:W-:Y:S01]  /*6550*/  ISETP.GE.U32.AND P1, PT, R24, 0x4, PT ;  /* 0x000000041800780c */ /* 0x000fe20003f26070 */
[----:B------:R-:W-:Y:S01]  /*6560*/  BSSY.RECONVERGENT B1, `(.L_x_175) ;  /* 0x0000010000017945 */ /* 0x000fe20003800200 */
[----:B------:R-:W-:-:S11]  /*6570*/  LOP3.LUT P2, R22, R22, 0x3, RZ, 0xc0, !PT ;  /* 0x0000000316167812 */ /* 0x000fd6000784c0ff */
[----:B------:R-:W-:Y:S05]  /*6580*/  @!P1 BRA `(.L_x_176) ;  /* 0x0000000000349947 */ /* 0x000fea0003800000 */
[----:B------:R-:W-:Y:S02]  /*6590*/  IMAD R2, R5, 0x4, R10 ;  /* 0x0000000405027824 */ /* 0x000fe400078e020a */
[----:B---34-:R-:W-:Y:S02]  /*65a0*/  IMAD.MOV.U32 R25, RZ, RZ, 0x7f7fffff ;  /* 0x7f7fffffff197424 */ /* 0x018fe400078e00ff */
[----:B0-----:R-:W-:Y:S02]  /*65b0*/  IMAD.MOV.U32 R27, RZ, RZ, -0x1 ;  /* 0xffffffffff1b7424 */ /* 0x001fe400078e00ff */
        /* <DEDUP_REMOVED lines=10> */
.L_x_176:
[----:B------:R-:W-:Y:S05]  /*6660*/  BSYNC.RECONVERGENT B1 ;  /* 0x0000000000017941 */ /* 0x000fea0003800200 */
.L_x_175:
[----:B------:R-:W-:Y:S05]  /*6670*/  @!P2 BRA `(.L_x_171) ;  /* 0x000000000050a947 */ /* 0x000fea0003800000 */
[----:B------:R-:W-:Y:S01]  /*6680*/  ISETP.NE.AND P2, PT, R22, 0x1, PT ;  /* 0x000000011600780c */ /* 0x000fe20003f45270 */
[----:B------:R-:W-:Y:S01]  /*6690*/  BSSY.RECONVERGENT B1, `(.L_x_177) ;  /* 0x000000c000017945 */ /* 0x000fe20003800200 */
[----:B------:R-:W-:-:S11]  /*66a0*/  LOP3.LUT P1, RZ, R23, 0x20, RZ, 0xc0, !PT ;  /* 0x0000002017ff7812 */ /* 0x000fd6000782c0ff */
[----:B------:R-:W-:Y:S05]  /*66b0*/  @!P2 BRA `(.L_x_178) ;  /* 0x000000000024a947 */ /* 0x000fea0003800000 */
[----:B-1----:R-:W-:Y:S02]  /*66c0*/  IMAD R2, R5, 0x4, R10 ;  /* 0x0000000405027824 */ /* 0x002fe400078e020a */
[----:B------:R-:W-:Y:S02]  /*66d0*/  IMAD.MOV.U32 R23, RZ, RZ, 0x7f7fffff ;  /* 0x7f7fffffff177424 */ /* 0x000fe400078e00ff */
[----:B---34-:R-:W-:Y:S02]  /*66e0*/  IMAD.MOV.U32 R25, RZ, RZ, -0x1 ;  /* 0xffffffffff197424 */ /* 0x018fe400078e00ff */
[----:B0-----:R-:W-:Y:S01]  /*66f0*/  IMAD R4, R3, 0x10, R2 ;  /* 0x0000001003047824 */ /* 0x001fe200078e0202 */
[----:B------:R2:W-:Y:S01]  /*6700*/  STS [R2], R23 ;  /* 0x0000001702007388 */ /* 0x0005e20000000800 */
[----:B------:R-:W-:-:S03]  /*6710*/  VIADD R5, R5, 0x40 ;  /* 0x0000004005057836 */ /* 0x000fc60000000000 */
[----:B------:R2:W-:Y:S04]  /*6720*/  STS [R4], R25 ;  /* 0x0000001904007388 */ /* 0x0005e80000000800 */
[----:B------:R2:W-:Y:S04]  /*6730*/  STS [R2+0x80], R23 ;  /* 0x0000801702007388 */ /* 0x0005e80000000800 */
[----:B------:R2:W-:Y:S02]  /*6740*/  STS [R4+0x80], R25 ;  /* 0x0000801904007388 */ /* 0x0005e40000000800 */
.L_x_178:
[----:B------:R-:W-:Y:S05]  /*6750*/  BSYNC.RECONVERGENT B1 ;  /* 0x0000000000017941 */ /* 0x000fea0003800200 */
.L_x_177:
[----:B-12---:R-:W-:Y:S02]  /*6760*/  @!P1 IMAD R2, R5, 0x4, R10 ;  /* 0x0000000405029824 */ /* 0x006fe400078e020a */
[----:B------:R-:W-:Y:S02]  /*6770*/  @!P1 IMAD.MOV.U32 R5, RZ, RZ, 0x7f7fffff ;  /* 0x7f7fffffff059424 */ /* 0x000fe400078e00ff */
[----:B------:R-:W-:Y:S02]  /*6780*/  @!P1 IMAD.MOV.U32 R23, RZ, RZ, -0x1 ;  /* 0xffffffffff179424 */ /* 0x000fe400078e00ff */
[----:B0-----:R-:W-:Y:S01]  /*6790*/  @!P1 IMAD R4, R3, 0x10, R2 ;  /* 0x0000001003049824 */ /* 0x001fe200078e0202 */
[----:B------:R2:W-:Y:S04]  /*67a0*/  @!P1 STS [R2], R5 ;  /* 0x0000000502009388 */ /* 0x0005e80000000800 */
[----:B------:R2:W-:Y:S02]  /*67b0*/  @!P1 STS [R4], R23 ;  /* 0x0000001704009388 */ /* 0x0005e40000000800 */
.L_x_171:
[----:B------:R-:W-:Y:S05]  /*67c0*/  BSYNC.RECONVERGENT B0 ;  /* 0x0000000000007941 */ /* 0x000fea0003800200 */
.L_x_170:
[----:B------:R-:W-:Y:S01]  /*67d0*/  ISETP.GE.AND P1, PT, R3, 0x2, PT ;  /* 0x000000020300780c */ /* 0x000fe20003f26270 */
[----:B------:R-:W-:-:S12]  /*67e0*/  NOP ;  /* 0x0000000000007918 */ /* 0x000fd80000000000 */
[----:B------:R-:W-:Y:S05]  /*67f0*/  @!P1 BRA `(.L_x_179) ;  /* 0x0000000c00109947 */ /* 0x000fea0003800000 */
[----:B-12---:R-:W-:-:S07]  /*6800*/  IMAD.MOV.U32 R2, RZ, RZ, 0x2 ;  /* 0x00000002ff027424 */ /* 0x006fce00078e00ff */
.L_x_199:
[----:B0-----:R-:W-:-:S04]  /*6810*/  SHF.R.S32.HI R4, RZ, 0x1, R2 ;  /* 0x00000001ff047819 */ /* 0x001fc80000011402 */
[----:B------:R-:W-:-:S13]  /*6820*/  ISETP.GE.AND P2, PT, R4, 0x1, PT ;  /* 0x000000010400780c */ /* 0x000fda0003f46270 */
[----:B-12---:R-:W-:Y:S05]  /*6830*/  @!P2 BRA `(.L_x_180) ;  /* 0x0000000800eca947 */ /* 0x006fea0003800000 */
.L_x_198:
[----:B-1-34-:R-:W0:Y:S01]  /*6840*/  LDC R6, c[0x0][0x3a8] ;  /* 0x0000ea00ff067b82 */ /* 0x01ae220000000800 */
[----:B------:R-:W-:Y:S01]  /*6850*/  BSSY.RECONVERGENT B0, `(.L_x_181) ;  /* 0x00000b4000007945 */ /* 0x000fe20003800200 */
[----:B0-----:R-:W-:-:S13]  /*6860*/  ISETP.GE.AND P2, PT, R9, R6, PT ;  /* 0x000000060900720c */ /* 0x001fda0003f46270 */
[----:B--2---:R-:W-:Y:S05]  /*6870*/  @P2 BRA `(.L_x_182) ;  /* 0x0000000800c42947 */ /* 0x004fea0003800000 */
[----:B------:R-:W-:Y:S01]  /*6880*/  ISETP.NE.AND P2, PT, R20, RZ, PT ;  /* 0x000000ff1400720c */ /* 0x000fe20003f45270 */
[----:B------:R-:W-:Y:S01]  /*6890*/  BSSY.RECONVERGENT B1, `(.L_x_183) ;  /* 0x000004c000017945 */ /* 0x000fe20003800200 */
[----:B------:R-:W-:-:S11]  /*68a0*/  IMAD.MOV.U32 R3, RZ, RZ, R9 ;  /* 0x000000ffff037224 */ /* 0x000fd600078e0009 */
        /* <DEDUP_REMOVED lines=23> */
.L_x_186:
[----:B------:R-:W-:Y:S05]  /*6a20*/  BSYNC.RECONVERGENT B2 ;  /* 0x0000000000027941 */ /* 0x000fea0003800200 */
.L_x_185:
        /* <DEDUP_REMOVED lines=24> */
.L_x_188:
[----:B------:R-:W-:Y:S05]  /*6bb0*/  BSYNC.RECONVERGENT B2 ;  /* 0x0000000000027941 */ /* 0x000fea0003800200 */
.L_x_187:
        /* <DEDUP_REMOVED lines=25> */
.L_x_184:
[----:B------:R-:W-:Y:S05]  /*6d50*/  BSYNC.RECONVERGENT B1 ;  /* 0x0000000000017941 */ /* 0x000fea0003800200 */
.L_x_183:
[----:B------:R-:W-:-:S13]  /*6d60*/  ISETP.GE.U32.AND P2, PT, R15, 0x60, PT ;  /* 0x000000600f00780c */ /* 0x000fda0003f46070 */
[----:B------:R-:W-:Y:S05]  /*6d70*/  @!P2 BRA `(.L_x_182) ;  /* 0x000000040084a947 */ /* 0x000fea0003800000 */
.L_x_197:
[----:B-1----:R-:W0:Y:S01]  /*6d80*/  LDC R6, c[0x0][0x3a8] ;  /* 0x0000ea00ff067b82 */ /* 0x002e220000000800 */
[CC--:B--2---:R-:W-:Y:S01]  /*6d90*/  LOP3.LUT R23, R3.reuse, R4.reuse, RZ, 0x3c, !PT ;  /* 0x0000000403177212 */ /* 0x0c4fe200078e3cff */
[C---:B------:R-:W-:Y:S01]  /*6da0*/  VIADD R25, R3.reuse, 0x20 ;  /* 0x0000002003197836 */ /* 0x040fe20000000000 */
[----:B------:R-:W-:Y:S01]  /*6db0*/  BSSY.RECONVERGENT B1, `(.L_x_189) ;  /* 0x0000018000017945 */ /* 0x000fe20003800200 */
[----:B------:R-:W-:Y:S01]  /*6dc0*/  IMAD R5, R3, 0x4, R10 ;  /* 0x0000000403057824 */ /* 0x000fe200078e020a */
[----:B------:R-:W-:Y:S02]  /*6dd0*/  ISETP.GT.AND P3, PT, R23, R3, PT ;  /* 0x000000031700720c */ /* 0x000fe40003f64270 */
[----:B------:R-:W-:-:S04]  /*6de0*/  LOP3.LUT R28, R25, R4, RZ, 0x3c, !PT ;  /* 0x00000004191c7212 */ /* 0x000fc800078e3cff */
[----:B------:R-:W-:Y:S01]  /*6df0*/  ISETP.GT.AND P2, PT, R28, R25, PT ;  /* 0x000000191c00720c */ /* 0x000fe20003f44270 */
[----:B0-----:R-:W-:-:S06]  /*6e00*/  IMAD R22, R6, 0x10, R5 ;  /* 0x0000001006167824 */ /* 0x001fcc00078e0205 */
[----:B------:R-:W-:Y:S06]  /*6e10*/  @!P3 BRA `(.L_x_190) ;  /* 0x000000000044b947 */ /* 0x000fec0003800000 */
        /* <DEDUP_REMOVED lines=17> */
.L_x_190:
[----:B------:R-:W-:Y:S05]  /*6f30*/  BSYNC.RECONVERGENT B1 ;  /* 0x0000000000017941 */ /* 0x000fea0003800200 */
.L_x_189:
[----:B------:R-:W-:Y:S01]  /*6f40*/  BSSY.RECONVERGENT B1, `(.L_x_191) ;  /* 0x0000015000017945 */ /* 0x000fe20003800200 */
[C---:B--2---:R-:W-:Y:S02]  /*6f50*/  VIADD R27, R3.reuse, 0x40 ;  /* 0x00000040031b7836 */ /* 0x044fe40000000000 */
[----:B------:R-:W-:Y:S01]  /*6f60*/  VIADD R23, R3, 0x60 ;  /* 0x0000006003177836 */ /* 0x000fe20000000000 */
[----:B------:R-:W-:Y:S06]  /*6f70*/  @!P2 BRA `(.L_x_192) ;  /* 0x000000000044a947 */ /* 0x000fec0003800000 */
        /* <DEDUP_REMOVED lines=17> */
.L_x_192:
[----:B------:R-:W-:Y:S05]  /*7090*/  BSYNC.RECONVERGENT B1 ;  /* 0x0000000000017941 */ /* 0x000fea0003800200 */
.L_x_191:
[-C--:B-1----:R-:W-:Y:S01]  /*70a0*/  LOP3.LUT R24, R27, R4.reuse, RZ, 0x3c, !PT ;  /* 0x000000041b187212 */ /* 0x082fe200078e3cff */
[----:B------:R-:W-:Y:S01]  /*70b0*/  BSSY.RECONVERGENT B1, `(.L_x_193) ;  /* 0x0000016000017945 */ /* 0x000fe20003800200 */
[----:B------:R-:W-:Y:S02]  /*70c0*/  LOP3.LUT R28, R23, R4, RZ, 0x3c, !PT ;  /* 0x00000004171c7212 */ /* 0x000fe400078e3cff */
[----:B------:R-:W-:Y:S02]  /*70d0*/  ISETP.GT.AND P3, PT, R24, R27, PT ;  /* 0x0000001b1800720c */ /* 0x000fe40003f64270 */
[----:B------:R-:W-:-:S11]  /*70e0*/  ISETP.GT.AND P2, PT, R28, R23, PT ;  /* 0x000000171c00720c */ /* 0x000fd60003f44270 */
        /* <DEDUP_REMOVED lines=18> */
.L_x_194:
[----:B------:R-:W-:Y:S05]  /*7210*/  BSYNC.RECONVERGENT B1 ;  /* 0x0000000000017941 */ /* 0x000fea0003800200 */
.L_x_193:
[----:B------:R-:W-:Y:S04]  /*7220*/  BSSY.RECONVERGENT B1, `(.L_x_195) ;  /* 0x0000013000017945 */ /* 0x000fe80003800200 */
[----:B------:R-:W-:Y:S05]  /*7230*/  @!P2 BRA `(.L_x_196) ;  /* 0x000000000044a947 */ /* 0x000fea0003800000 */
[----:B-1----:R-:W-:Y:S01]  /*7240*/  IMAD R27, R28, 0x4, R10 ;  /* 0x000000041c1b7824 */ /* 0x002fe200078e020a */
        /* <DEDUP_REMOVED lines=16> */
.L_x_196:
[----:B------:R-:W-:Y:S05]  /*7350*/  BSYNC.RECONVERGENT B1 ;  /* 0x0000000000017941 */ /* 0x000fea0003800200 */
.L_x_195:
[----:B------:R-:W-:-:S05]  /*7360*/  VIADD R3, R3, 0x80 ;  /* 0x0000008003037836 */ /* 0x000fca0000000000 */
[----:B------:R-:W-:-:S13]  /*7370*/  ISETP.GE.AND P2, PT, R3, R6, PT ;  /* 0x000000060300720c */ /* 0x000fda0003f46270 */
[----:B------:R-:W-:Y:S05]  /*7380*/  @!P2 BRA `(.L_x_197) ;  /* 0xfffffff8007ca947 */ /* 0x000fea000383ffff */
.L_x_182:
[----:B------:R-:W-:Y:S05]  /*7390*/  BSYNC.RECONVERGENT B0 ;  /* 0x0000000000007941 */ /* 0x000fea0003800200 */
.L_x_181:
[----:B------:R-:W-:Y:S01]  /*73a0*/  ISETP.GT.U32.AND P2, PT, R4, 0x1, PT ;  /* 0x000000010400780c */ /* 0x000fe20003f44070 */
[----:B------:R-:W-:Y:S01]  /*73b0*/  NOP ;  /* 0x0000000000007918 */ /* 0x000fe20000000000 */
[----:B------:R-:W-:-:S05]  /*73c0*/  SHF.R.U32.HI R3, RZ, 0x1, R4 ;  /* 0x00000001ff037819 */ /* 0x000fca0000011604 */
[----:B------:R-:W-:-:S06]  /*73d0*/  IMAD.MOV.U32 R4, RZ, RZ, R3 ;  /* 0x000000ffff047224 */ /* 0x000fcc00078e0003 */
[----:B------:R-:W-:Y:S05]  /*73e0*/  @P2 BRA `(.L_x_198) ;  /* 0xfffffff400142947 */ /* 0x000fea000383ffff */
.L_x_180:
[----:B------:R-:W0:Y:S01]  /*73f0*/  LDCU UR4, c[0x0][0x3a8] ;  /* 0x00007500ff0477ac */ /* 0x000e220008000800 */
[----:B------:R-:W-:Y:S02]  /*7400*/  IMAD.SHL.U32 R2, R2, 0x2, RZ ;  /* 0x0000000202027824 */ /* 0x000fe400078e00ff */
[----:B0-----:R-:W-:-:S05]  /*7410*/  IMAD.U32 R3, RZ, RZ, UR4 ;  /* 0x00000004ff037e24 */ /* 0x001fca000f8e00ff */
[----:B------:R-:W-:-:S13]  /*7420*/  ISETP.GT.AND P2, PT, R2, R3, PT ;  /* 0x000000030200720c */ /* 0x000fda0003f44270 */
[----:B------:R-:W-:Y:S05]  /*7430*/  @!P2 BRA `(.L_x_199) ;  /* 0xfffffff000f4a947 */ /* 0x000fea000383ffff */
.L_x_179:
[----:B------:R-:W-:Y:S01]  /*7440*/  ISETP.GE.AND P2, PT, R9, R3, PT ;  /* 0x000000030900720c */ /* 0x000fe20003f46270 */
[----:B------:R-:W-:-:S12]  /*7450*/  BSSY.RECONVERGENT B0, `(.L_x_200) ;  /* 0x0000057000007945 */ /* 0x000fd80003800200 */
[----:B------:R-:W-:Y:S05]  /*7460*/  @P2 BRA `(.L_x_201) ;  /* 0x0000000400542947 */ /* 0x000fea0003800000 */
[----:B------:R-:W-:Y:S01]  /*7470*/  ISETP.NE.AND P3, PT, R20, RZ, PT ;  /* 0x000000ff1400720c */ /* 0x000fe20003f65270 */
[----:B------:R-:W-:Y:S01]  /*7480*/  BSSY.RECONVERGENT B1, `(.L_x_202) ;  /* 0x0000025000017945 */ /* 0x000fe20003800200 */
[----:B-12---:R-:W-:-:S11]  /*7490*/  IMAD.MOV.U32 R2, RZ, RZ, R9 ;  /* 0x000000ffff027224 */ /* 0x006fd600078e0009 */
[----:B------:R-:W-:Y:S05]  /*74a0*/  @!P3 BRA `(.L_x_203) ;  /* 0x000000000088b947 */ /* 0x000fea0003800000 */
[----:B0--34-:R-:W-:Y:S01]  /*74b0*/  IMAD R6, R15, 0x4, R10 ;  /* 0x000000040f067824 */ /* 0x019fe200078e020a */
        /* <DEDUP_REMOVED lines=13> */
[----:B-1----:R-:W-:Y:S04]  /*7590*/  LDS R4, [R17+0x80] ;  /* 0x0000800011047984 */ /* 0x002fe80000000800 */
        /* <DEDUP_REMOVED lines=11> */
[----:B--2---:R-:W0:Y:S02]  /*7650*/  LDS R4, [R17+0x100] ;  /* 0x0001000011047984 */ /* 0x004e240000000800 */
[----:B0-----:R-:W-:-:S13]  /*7660*/  FSETP.GTU.AND P3, PT, R4, R2, PT ;  /* 0x000000020400720b */ /* 0x001fda0003f6c000 */
[----:B------:R-:W-:Y:S01]  /*7670*/  @!P3 LDS R5, [R21+0x100] ;  /* 0x000100001505b984 */ /* 0x000fe20000000800 */
[----:B------:R-:W-:Y:S02]  /*7680*/  @P3 IMAD.MOV.U32 R4, RZ, RZ, R2 ;  /* 0x000000ffff043224 */ /* 0x000fe400078e0002 */
[----:B------:R-:W-:Y:S01]  /*7690*/  IMAD.MOV.U32 R2, RZ, RZ, R16 ;  /* 0x000000ffff027224 */ /* 0x000fe200078e0010 */
[----:B------:R-:W0:Y:S04]  /*76a0*/  @P3 LDS R5, [R23+-0x100] ;  /* 0xffff000017053984 */ /* 0x000e280000000800 */
[----:B------:R1:W-:Y:S04]  /*76b0*/  STS [R11+0x100], R4 ;  /* 0x000100040b007388 */ /* 0x0003e80000000800 */
[----:B0-----:R1:W-:Y:S02]  /*76c0*/  STS [R14+0x100], R5 ;  /* 0x000100050e007388 */ /* 0x0013e40000000800 */
.L_x_203:
[----:B------:R-:W-:Y:S05]  /*76d0*/  BSYNC.RECONVERGENT B1 ;  /* 0x0000000000017941 */ /* 0x000fea0003800200 */
.L_x_202:
[----:B------:R-:W-:-:S13]  /*76e0*/  ISETP.GE.U32.AND P3, PT, R15, 0x60, PT ;  /* 0x000000600f00780c */ /* 0x000fda0003f66070 */
[----:B------:R-:W-:Y:S05]  /*76f0*/  @!P3 BRA `(.L_x_201) ;  /* 0x0000000000b0b947 */ /* 0x000fea0003800000 */
[----:B------:R-:W0:Y:S02]  /*7700*/  LDC R3, c[0x0][0x3a8] ;  /* 0x0000ea00ff037b82 */ /* 0x000e240000000800 */
.L_x_204:
[----:B012---:R-:W-:Y:S01]  /*7710*/  LOP3.LUT R4, RZ, R2, RZ, 0x33, !PT ;  /* 0x00000002ff047212 */ /* 0x007fe200078e33ff */
[C---:B------:R-:W-:Y:S02]  /*7720*/  IMAD R24, R2.reuse, 0x4, R19 ;  /* 0x0000000402187824 */ /* 0x040fe400078e0213 */
[----:B------:R-:W-:Y:S02]  /*7730*/  IMAD R28, R2, 0x4, R10 ;  /* 0x00000004021c7824 */ /* 0x000fe400078e020a */
[----:B------:R-:W-:Y:S02]  /*7740*/  IMAD.IADD R5, R4, 0x1, R3 ;  /* 0x0000000104057824 */ /* 0x000fe400078e0203 */
[----:B------:R-:W-:Y:S01]  /*7750*/  LDS R4, [R24] ;  /* 0x0000000018047984 */ /* 0x000fe20000000800 */
[----:B---34-:R-:W-:Y:S02]  /*7760*/  IMAD R25, R3, 0x10, R24 ;  /* 0x0000001003197824 */ /* 0x018fe400078e0218 */
[----:B------:R-:W-:-:S02]  /*7770*/  IMAD R26, R5, 0x4, R10 ;  /* 0x00000004051a7824 */ /* 0x000fc400078e020a */
[C---:B------:R-:W-:Y:S02]  /*7780*/  IMAD R29, R3.reuse, 0x10, R28 ;  /* 0x00000010031d7824 */ /* 0x040fe400078e021c */
[----:B------:R-:W-:Y:S01]  /*7790*/  IMAD R27, R3, 0x10, R26 ;  /* 0x00000010031b7824 */ /* 0x000fe200078e021a */
[----:B------:R-:W0:Y:S01]  /*77a0*/  LDS R23, [R26] ;  /* 0x000000001a177984 */ /* 0x000e220000000800 */
        /* <DEDUP_REMOVED lines=33> */
.L_x_201:
[----:B------:R-:W-:Y:S05]  /*79c0*/  BSYNC.RECONVERGENT B0 ;  /* 0x0000000000007941 */ /* 0x000fea0003800200 */
.L_x_200:
[----:B------:R-:W-:Y:S01]  /*79d0*/  NOP ;  /* 0x0000000000007918 */ /* 0x000fe20000000000 */
[----:B------:R-:W-:Y:S05]  /*79e0*/  @!P1 BRA `(.L_x_205) ;  /* 0x0000000c00149947 */ /* 0x000fea0003800000 */
[----:B-12---:R-:W-:-:S07]  /*79f0*/  IMAD.MOV.U32 R2, RZ, RZ, 0x2 ;  /* 0x00000002ff027424 */ /* 0x006fce00078e00ff */
.L_x_225:
[----:B0-----:R-:W-:-:S04]  /*7a00*/  SHF.R.S32.HI R4, RZ, 0x1, R2 ;  /* 0x00000001ff047819 */ /* 0x001fc80000011402 */
[----:B------:R-:W-:-:S13]  /*7a10*/  ISETP.GE.AND P1, PT, R4, 0x1, PT ;  /* 0x000000010400780c */ /* 0x000fda0003f26270 */
[----:B-12---:R-:W-:Y:S05]  /*7a20*/  @!P1 BRA `(.L_x_206) ;  /* 0x0000000800f09947 */ /* 0x006fea0003800000 */
.L_x_224:
[----:B------:R-:W-:Y:S04]  /*7a30*/  BSSY.RECONVERGENT B0, `(.L_x_207) ;  /* 0x00000b6000007945 */ /* 0x000fe80003800200 */
[----:B-12---:R-:W-:Y:S05]  /*7a40*/  @P2 BRA `(.L_x_208) ;  /* 0x0000000800d02947 */ /* 0x006fea0003800000 */
        /* <DEDUP_REMOVED lines=22> */
[----:B---34-:R-:W1:Y:S04]  /*7bb0*/  @P3 LDS R6, [R14] ;  /* 0x000000000e063984 */ /* 0x018e680000000800 */
[----:B------:R2:W-:Y:S04]  /*7bc0*/  @P3 STS [R11], R24 ;  /* 0x000000180b003388 */ /* 0x0005e80000000800 */
[----:B------:R2:W-:Y:S04]  /*7bd0*/  @P3 STS [R22], R3 ;  /* 0x0000000316003388 */ /* 0x0005e80000000800 */
[----:B0-----:R2:W-:Y:S04]  /*7be0*/  @P3 STS [R14], R5 ;  /* 0x000000050e003388 */ /* 0x0015e80000000800 */
[----:B-1----:R2:W-:Y:S02]  /*7bf0*/  @P3 STS [R23], R6 ;  /* 0x0000000617003388 */ /* 0x0025e40000000800 */
.L_x_212:
[----:B------:R-:W-:Y:S05]  /*7c00*/  BSYNC.RECONVERGENT B2 ;  /* 0x0000000000027941 */ /* 0x000fea0003800200 */
.L_x_211:
        /* <DEDUP_REMOVED lines=17> */
[----:B------:R-:W0:Y:S01]  /*7d20*/  @P3 LDC R5, c[0x0][0x3a8] ;  /* 0x0000ea00ff053b82 */ /* 0x000e220000000800 */
[----:B---34-:R-:W-:Y:S01]  /*7d30*/  @P3 LDS R6, [R14+0x80] ;  /* 0x000080000e063984 */ /* 0x018fe20000000800 */
[----:B0-----:R-:W-:-:S05]  /*7d40*/  @P3 IMAD R5, R5, 0x10, R22 ;  /* 0x0000001005053824 */ /* 0x001fca00078e0216 */
[----:B------:R-:W0:Y:S04]  /*7d50*/  @P3 LDS R23, [R5] ;  /* 0x0000000005173984 */ /* 0x000e280000000800 */
[----:B------:R1:W-:Y:S04]  /*7d60*/  @P3 STS [R11+0x80], R24 ;  /* 0x000080180b003388 */ /* 0x0003e80000000800 */
[----:B------:R1:W-:Y:S04]  /*7d70*/  @P3 STS [R22], R3 ;  /* 0x0000000316003388 */ /* 0x0003e80000000800 */
[----:B0-----:R1:W-:Y:S04]  /*7d80*/  @P3 STS [R14+0x80], R23 ;  /* 0x000080170e003388 */ /* 0x0013e80000000800 */
[----:B------:R1:W-:Y:S02]  /*7d90*/  @P3 STS [R5], R6 ;  /* 0x0000000605003388 */ /* 0x0003e40000000800 */
.L_x_214:
[----:B------:R-:W-:Y:S05]  /*7da0*/  BSYNC.RECONVERGENT B2 ;  /* 0x0000000000027941 */ /* 0x000fea0003800200 */
.L_x_213:
        /* <DEDUP_REMOVED lines=18> */
[----:B0-----:R-:W-:Y:S02]  /*7ed0*/  @P1 IMAD R6, R3, 0x10, R22 ;  /* 0x0000001003061824 */ /* 0x001fe400078e0216 */
[--C-:B------:R-:W-:Y:S02]  /*7ee0*/  IMAD.MOV.U32 R3, RZ, RZ, R16.reuse ;  /* 0x000000ffff037224 */ /* 0x100fe400078e0010 */
[----:B------:R-:W-:Y:S01]  /*7ef0*/  @P1 IMAD.MOV.U32 R3, RZ, RZ, R16 ;  /* 0x000000ffff031224 */ /* 0x000fe200078e0010 */
[----:B------:R-:W0:Y:S04]  /*7f00*/  @P1 LDS R23, [R6] ;  /* 0x0000000006171984 */ /* 0x000e280000000800 */
[----:B------:R1:W-:Y:S04]  /*7f10*/  @P1 STS [R11+0x100], R24 ;  /* 0x000100180b001388 */ /* 0x0003e80000000800 */
[----:B------:R1:W-:Y:S04]  /*7f20*/  @P1 STS [R22], R5 ;  /* 0x0000000516001388 */ /* 0x0003e80000000800 */
[----:B0-----:R1:W-:Y:S04]  /*7f30*/  @P1 STS [R14+0x100], R23 ;  /* 0x000100170e001388 */ /* 0x0013e80000000800 */
[----:B------:R1:W-:Y:S02]  /*7f40*/  @P1 STS [R6], R25 ;  /* 0x0000001906001388 */ /* 0x0003e40000000800 */
.L_x_210:
[----:B------:R-:W-:Y:S05]  /*7f50*/  BSYNC.RECONVERGENT B1 ;  /* 0x0000000000017941 */ /* 0x000fea0003800200 */
.L_x_209:
[----:B------:R-:W-:-:S13]  /*7f60*/  ISETP.GE.U32.AND P1, PT, R15, 0x60, PT ;  /* 0x000000600f00780c */ /* 0x000fda0003f26070 */
[----:B------:R-:W-:Y:S05]  /*7f70*/  @!P1 BRA `(.L_x_208) ;  /* 0x0000000400849947 */ /* 0x000fea0003800000 */
.L_x_223:
[----:B-1-34-:R-:W0:Y:S01]  /*7f80*/  LDC R6, c[0x0][0x3a8] ;  /* 0x0000ea00ff067b82 */ /* 0x01ae220000000800 */
        /* <DEDUP_REMOVED lines=26> */
.L_x_216:
[----:B------:R-:W-:Y:S05]  /*8130*/  BSYNC.RECONVERGENT B1 ;  /* 0x0000000000017941 */ /* 0x000fea0003800200 */
.L_x_215:
        /* <DEDUP_REMOVED lines=21> */
.L_x_218:
[----:B------:R-:W-:Y:S05]  /*8290*/  BSYNC.RECONVERGENT B1 ;  /* 0x0000000000017941 */ /* 0x000fea0003800200 */
.L_x_217:
        /* <DEDUP_REMOVED lines=23> */
.L_x_220:
[----:B------:R-:W-:Y:S05]  /*8410*/  BSYNC.RECONVERGENT B1 ;  /* 0x0000000000017941 */ /* 0x000fea0003800200 */
.L_x_219:
        /* <DEDUP_REMOVED lines=19> */
.L_x_222:
[----:B------:R-:W-:Y:S05]  /*8550*/  BSYNC.RECONVERGENT B1 ;  /* 0x0000000000017941 */ /* 0x000fea0003800200 */
.L_x_221:
[----:B------:R-:W-:-:S05]  /*8560*/  VIADD R3, R3, 0x80 ;  /* 0x0000008003037836 */ /* 0x000fca0000000000 */
[----:B------:R-:W-:-:S13]  /*8570*/  ISETP.GE.AND P1, PT, R3, R6, PT ;  /* 0x000000060300720c */ /* 0x000fda0003f26270 */
[----:B------:R-:W-:Y:S05]  /*8580*/  @!P1 BRA `(.L_x_223) ;  /* 0xfffffff8007c9947 */ /* 0x000fea000383ffff */
.L_x_208:
[----:B------:R-:W-:Y:S05]  /*8590*/  BSYNC.RECONVERGENT B0 ;  /* 0x0000000000007941 */ /* 0x000fea0003800200 */
.L_x_207:
[----:B------:R-:W-:Y:S01]  /*85a0*/  ISETP.GT.U32.AND P1, PT, R4, 0x1, PT ;  /* 0x000000010400780c */ /* 0x000fe20003f24070 */
[----:B------:R-:W-:Y:S01]  /*85b0*/  NOP ;  /* 0x0000000000007918 */ /* 0x000fe20000000000 */
[----:B------:R-:W-:-:S05]  /*85c0*/  SHF.R.U32.HI R3, RZ, 0x1, R4 ;  /* 0x00000001ff037819 */ /* 0x000fca0000011604 */
[----:B------:R-:W-:-:S06]  /*85d0*/  IMAD.MOV.U32 R4, RZ, RZ, R3 ;  /* 0x000000ffff047224 */ /* 0x000fcc00078e0003 */
[----:B------:R-:W-:Y:S05]  /*85e0*/  @P1 BRA `(.L_x_224) ;  /* 0xfffffff400101947 */ /* 0x000fea000383ffff */
.L_x_206:
[----:B------:R-:W0:Y:S01]  /*85f0*/  LDCU UR4, c[0x0][0x3a8] ;  /* 0x00007500ff0477ac */ /* 0x000e220008000800 */
[----:B------:R-:W-:Y:S02]  /*8600*/  IMAD.SHL.U32 R2, R2, 0x2, RZ ;  /* 0x0000000202027824 */ /* 0x000fe400078e00ff */
[----:B0-----:R-:W-:-:S05]  /*8610*/  IMAD.U32 R3, RZ, RZ, UR4 ;  /* 0x00000004ff037e24 */ /* 0x001fca000f8e00ff */
[----:B------:R-:W-:-:S13]  /*8620*/  ISETP.GT.AND P1, PT, R2, R3, PT ;  /* 0x000000030200720c */ /* 0x000fda0003f24270 */
[----:B------:R-:W-:Y:S05]  /*8630*/  @!P1 BRA `(.L_x_225) ;  /* 0xfffffff000f09947 */ /* 0x000fea000383ffff */
.L_x_205:
[----:B------:R-:W-:Y:S04]  /*8640*/  BSSY.RECONVERGENT B0, `(.L_x_226) ;  /* 0x0000032000007945 */ /* 0x000fe80003800200 */
[----:B------:R-:W-:Y:S05]  /*8650*/  @P2 BRA `(.L_x_227) ;  /* 0x0000000000c02947 */ /* 0x000fea0003800000 */
[----:B------:R-:W-:Y:S01]  /*8660*/  ISETP.NE.AND P1, PT, R20, RZ, PT ;  /* 0x000000ff1400720c */ /* 0x000fe20003f25270 */
[----:B------:R-:W-:Y:S01]  /*8670*/  BSSY.RECONVERGENT B1, `(.L_x_228) ;  /* 0x0000016000017945 */ /* 0x000fe20003800200 */
[----:B------:R-:W-:Y:S01]  /*8680*/  ISETP.GE.U32.AND P2, PT, R15, 0x60, PT ;  /* 0x000000600f00780c */ /* 0x000fe20003f46070 */
[----:B-12---:R-:W-:-:S10]  /*8690*/  IMAD.MOV.U32 R2, RZ, RZ, R9 ;  /* 0x000000ffff027224 */ /* 0x006fd400078e0009 */
[----:B------:R-:W-:Y:S05]  /*86a0*/  @!P1 BRA `(.L_x_229) ;  /* 0x0000000000489947 */ /* 0x000fea0003800000 */
[----:B0-----:R-:W0:Y:S01]  /*86b0*/  LDS R4, [R11] ;  /* 0x000000000b047984 */ /* 0x001e220000000800 */
[----:B------:R-:W-:Y:S01]  /*86c0*/  ISETP.NE.AND P1, PT, R20, 0x1, PT ;  /* 0x000000011400780c */ /* 0x000fe20003f25270 */
[----:B------:R-:W-:Y:S02]  /*86d0*/  IMAD.MOV.U32 R2, RZ, RZ, R12 ;  /* 0x000000ffff027224 */ /* 0x000fe400078e000c */
[----:B0-----:R-:W-:Y:S04]  /*86e0*/  STS [R17], R4 ;  /* 0x0000000411007388 */ /* 0x001fe80000000800 */
[----:B---34-:R-:W0:Y:S04]  /*86f0*/  LDS R6, [R14] ;  /* 0x000000000e067984 */ /* 0x018e280000000800 */
[----:B0-----:R1:W-:Y:S02]  /*8700*/  STS [R21], R6 ;  /* 0x0000000615007388 */ /* 0x0013e40000000800 */
[----:B------:R-:W-:Y:S05]  /*8710*/  @!P1 BRA `(.L_x_229) ;  /* 0x00000000002c9947 */ /* 0x000fea0003800000 */
[----:B------:R-:W0:Y:S01]  /*8720*/  LDS R4, [R11+0x80] ;  /* 0x000080000b047984 */ /* 0x000e220000000800 */
[----:B------:R-:W-:Y:S01]  /*8730*/  ISETP.NE.AND P1, PT, R20, 0x2, PT ;  /* 0x000000021400780c */ /* 0x000fe20003f25270 */
[----:B------:R-:W-:-:S12]  /*8740*/  IMAD.MOV.U32 R2, RZ, RZ, R13 ;  /* 0x000000ffff027224 */ /* 0x000fd800078e000d */
[----:B------:R-:W-:Y:S01]  /*8750*/  @P1 IMAD.MOV.U32 R2, RZ, RZ, R16 ;  /* 0x000000ffff021224 */ /* 0x000fe200078e0010 */
[----:B0-----:R-:W-:Y:S04]  /*8760*/  STS [R17+0x80], R4 ;  /* 0x0000800411007388 */ /* 0x001fe80000000800 */
[----:B-1----:R-:W0:Y:S04]  /*8770*/  LDS R6, [R14+0x80] ;  /* 0x000080000e067984 */ /* 0x002e280000000800 */
[----:B0-----:R-:W-:Y:S04]  /*8780*/  STS [R21+0x80], R6 ;  /* 0x0000800615007388 */ /* 0x001fe80000000800 */
[----:B------:R-:W0:Y:S04]  /*8790*/  @P1 LDS R22, [R11+0x100] ;  /* 0x000100000b161984 */ /* 0x000e280000000800 */
[----:B0-----:R-:W-:Y:S04]  /*87a0*/  @P1 STS [R17+0x100], R22 ;  /* 0x0001001611001388 */ /* 0x001fe80000000800 */
[----:B------:R-:W0:Y:S04]  /*87b0*/  @P1 LDS R24, [R14+0x100] ;  /* 0x000100000e181984 */ /* 0x000e280000000800 */
[----:B0-----:R2:W-:Y:S02]  /*87c0*/  @P1 STS [R21+0x100], R24 ;  /* 0x0001001815001388 */ /* 0x0015e40000000800 */
.L_x_229:
[----:B------:R-:W-:Y:S05]  /*87d0*/  BSYNC.RECONVERGENT B1 ;  /* 0x0000000000017941 */ /* 0x000fea0003800200 */
.L_x_228:
[----:B------:R-:W-:Y:S05]  /*87e0*/  @!P2 BRA `(.L_x_227) ;  /* 0x00000000005ca947 */ /* 0x000fea0003800000 */
.L_x_230:
[C---:B0-----:R-:W-:Y:S02]  /*87f0*/  IMAD R4, R2.reuse, 0x4, R10 ;  /* 0x0000000402047824 */ /* 0x041fe400078e020a */
[C---:B-1-34-:R-:W-:Y:S02]  /*8800*/  IMAD R6, R2.reuse, 0x4, R19 ;  /* 0x0000000402067824 */ /* 0x05afe400078e0213 */
[C---:B------:R-:W-:Y:S01]  /*8810*/  IMAD R22, R3.reuse, 0x10, R4 ;  /* 0x0000001003167824 */ /* 0x040fe200078e0204 */
[----:B------:R-:W0:Y:S01]  /*8820*/  LDS R5, [R4] ;  /* 0x0000000004057984 */ /* 0x000e220000000800 */
[----:B--2---:R-:W-:Y:S02]  /*8830*/  IMAD R24, R3, 0x10, R6 ;  /* 0x0000001003187824 */ /* 0x004fe400078e0206 */
        /* <DEDUP_REMOVED lines=18> */
.L_x_227:
[----:B------:R-:W-:Y:S05]  /*8960*/  BSYNC.RECONVERGENT B0 ;  /* 0x0000000000007941 */ /* 0x000fea0003800200 */
.L_x_226:
[----:B-12---:R-:W1:Y:S02]  /*8970*/  LDC R2, c[0x0][0x3a8] ;  /* 0x0000ea00ff027b82 */ /* 0x006e640000000800 */
[----:B-1----:R-:W-:Y:S01]  /*8980*/  IMAD R2, R2, 0x4, R19 ;  /* 0x0000000402027824 */ /* 0x002fe200078e0213 */
[----:B------:R-:W-:-:S04]  /*8990*/  NOP ;  /* 0x0000000000007918 */ /* 0x000fc80000000000 */
[----:B------:R-:W1:Y:S04]  /*89a0*/  @!P0 LDS R3, [R2+-0x4] ;  /* 0xfffffc0002038984 */ /* 0x000e680000000800 */
[----:B-1----:R1:W-:Y:S01]  /*89b0*/  @!P0 STS [R18+0x10], R3 ;  /* 0x0000100312008388 */ /* 0x0023e20000000800 */
[----:B------:R-:W-:-:S03]  /*89c0*/  NOP ;  /* 0x0000000000007918 */ /* 0x000fc60000000000 */
[----:B------:R1:W-:Y:S01]  /*89d0*/  @!P0 STS [R18], RZ ;  /* 0x000000ff12008388 */ /* 0x0003e20000000800 */
[----:B------:R-:W-:Y:S01]  /*89e0*/  NOP ;  /* 0x0000000000007918 */ /* 0x000fe20000000000 */
.L_x_169:
[----:B-1----:R-:W1:Y:S02]  /*89f0*/  LDC R22, c[0x0][0x3a8] ;  /* 0x0000ea00ff167b82 */ /* 0x002e640000000800 */
[----:B-1----:R-:W-:-:S13]  /*8a00*/  ISETP.GE.AND P0, PT, R9, R22, PT ;  /* 0x000000160900720c */ /* 0x002fda0003f06270 */
[----:B------:R-:W-:Y:S05]  /*8a10*/  @P0 BRA `(.L_x_168) ;  /* 0x0000000800d40947 */ /* 0x000fea0003800000 */
[----:B------:R-:W1:Y:S01]  /*8a20*/  LDCU.64 UR6, c[0x0][0x3a0] ;  /* 0x00007400ff0677ac */ /* 0x000e620008000a00 */
[----:B------:R-:W-:Y:S01]  /*8a30*/  ISETP.NE.AND P1, PT, R20, RZ, PT ;  /* 0x000000ff1400720c */ /* 0x000fe20003f25270 */
[----:B0-2---:R-:W-:Y:S01]  /*8a40*/  IMAD.WIDE R4, R7, R22, RZ ;  /* 0x0000001607047225 */ /* 0x005fe200078e02ff */
[----:B------:R-:W-:Y:S01]  /*8a50*/  BSSY.RECONVERGENT B0, `(.L_x_231) ;  /* 0x0000019000007945 */ /* 0x000fe20003800200 */
[----:B------:R-:W-:Y:S02]  /*8a60*/  ISETP.GE.U32.AND P2, PT, R15, 0x60, PT ;  /* 0x000000600f00780c */ /* 0x000fe40003f46070 */
[----:B------:R-:W-:Y:S01]  /*8a70*/  IMAD.MOV.U32 R23, RZ, RZ, R9 ;  /* 0x000000ffff177224 */ /* 0x000fe200078e0009 */
[----:B-1----:R-:W-:-:S04]  /*8a80*/  LEA R2, P0, R4, UR6, 0x3 ;  /* 0x0000000604027c11 */ /* 0x002fc8000f8018ff */
[----:B------:R-:W-:-:S03]  /*8a90*/  LEA.HI.X R3, R4, UR7, R5, 0x3, P0 ;  /* 0x0000000704037c11 */ /* 0x000fc600080f1c05 */
[----:B------:R-:W-:Y:S06]  /*8aa0*/  @!P1 BRA `(.L_x_232) ;  /* 0x00000000004c9947 */ /* 0x000fec0003800000 */
[----:B------:R-:W0:Y:S01]  /*8ab0*/  LDS R7, [R21] ;  /* 0x0000000015077984 */ /* 0x000e220000000800 */
[----:B------:R-:W-:Y:S01]  /*8ac0*/  IMAD.WIDE.U32 R4, R9, 0x8, R2 ;  /* 0x0000000809047825 */ /* 0x000fe200078e0002 */
[----:B------:R-:W-:Y:S02]  /*8ad0*/  ISETP.NE.AND P0, PT, R20, 0x1, PT ;  /* 0x000000011400780c */ /* 0x000fe40003f05270 */
[----:B---34-:R-:W1:Y:S01]  /*8ae0*/  LDS R25, [R17] ;  /* 0x0000000011197984 */ /* 0x018e620000000800 */
[----:B------:R-:W-:-:S03]  /*8af0*/  IMAD.MOV.U32 R23, RZ, RZ, R12 ;  /* 0x000000ffff177224 */ /* 0x000fc600078e000c */
[----:B0-----:R0:W-:Y:S04]  /*8b00*/  STG.E desc[UR8][R4.64], R7 ;  /* 0x0000000704007986 */ /* 0x0011e8000c101908 */
[----:B-1----:R0:W-:Y:S03]  /*8b10*/  STG.E desc[UR8][R4.64+0x4], R25 ;  /* 0x0000041904007986 */ /* 0x0021e6000c101908 */
[----:B------:R-:W-:Y:S05]  /*8b20*/  @!P0 BRA `(.L_x_232) ;  /* 0x00000000002c8947 */ /* 0x000fea0003800000 */
[----:B------:R-:W-:Y:S01]  /*8b30*/  ISETP.NE.AND P0, PT, R20, 0x2, PT ;  /* 0x000000021400780c */ /* 0x000fe20003f05270 */
[----:B0-----:R-:W0:Y:S01]  /*8b40*/  LDS R7, [R21+0x80] ;  /* 0x0000800015077984 */ /* 0x001e220000000800 */
[----:B------:R-:W-:-:S03]  /*8b50*/  IMAD.MOV.U32 R23, RZ, RZ, R13 ;  /* 0x000000ffff177224 */ /* 0x000fc600078e000d */
[----:B------:R-:W1:Y:S08]  /*8b60*/  LDS R25, [R17+0x80] ;  /* 0x0000800011197984 */ /* 0x000e700000000800 */
[----:B------:R-:W2:Y:S01]  /*8b70*/  @P0 LDS R27, [R21+0x100] ;  /* 0x00010000151b0984 */ /* 0x000ea20000000800 */
[----:B------:R-:W-:-:S03]  /*8b80*/  @P0 IMAD.MOV.U32 R23, RZ, RZ, R16 ;  /* 0x000000ffff170224 */ /* 0x000fc600078e0010 */
[----:B------:R-:W3:Y:S04]  /*8b90*/  @P0 LDS R29, [R17+0x100] ;  /* 0x00010000111d0984 */ /* 0x000ee80000000800 */
[----:B0-----:R0:W-:Y:S04]  /*8ba0*/  STG.E desc[UR8][R4.64+0x100], R7 ;  /* 0x0001000704007986 */ /* 0x0011e8000c101908 */
[----:B-1----:R0:W-:Y:S04]  /*8bb0*/  STG.E desc[UR8][R4.64+0x104], R25 ;  /* 0x0001041904007986 */ /* 0x0021e8000c101908 */
[----:B--2---:R0:W-:Y:S04]  /*8bc0*/  @P0 STG.E desc[UR8][R4.64+0x200], R27 ;  /* 0x0002001b04000986 */ /* 0x0041e8000c101908 */
[----:B---3--:R0:W-:Y:S02]  /*8bd0*/  @P0 STG.E desc[UR8][R4.64+0x204], R29 ;  /* 0x0002041d04000986 */ /* 0x0081e4000c101908 */
.L_x_232:
[----:B------:R-:W-:Y:S05]  /*8be0*/  BSYNC.RECONVERGENT B0 ;  /* 0x0000000000007941 */ /* 0x000fea0003800200 */
.L_x_231:
[----:B------:R-:W-:Y:S05]  /*8bf0*/  @!P2 BRA `(.L_x_168) ;  /* 0x00000008005ca947 */ /* 0x000fea0003800000 */
[----:B------:R-:W1:Y:S01]  /*8c00*/  LDC R24, c[0x0][0x3a8] ;  /* 0x0000ea00ff187b82 */ /* 0x000e620000000800 */
[----:B0-----:R-:W-:Y:S01]  /*8c10*/  IMAD.IADD R4, R22, 0x1, -R23 ;  /* 0x0000000116047824 */ /* 0x001fe200078e0a17 */
[----:B------:R-:W-:Y:S01]  /*8c20*/  BSSY.RECONVERGENT B0, `(.L_x_233) ;  /* 0x0000053000007945 */ /* 0x000fe20003800200 */
[----:B------:R-:W-:-:S03]  /*8c30*/  PLOP3.LUT P0, PT, PT, PT, PT, 0x80, 0x8 ;  /* 0x000000000008781c */ /* 0x000fc60003f0f070 */
[----:B------:R-:W-:Y:S01]  /*8c40*/  ISETP.GT.AND P1, PT, R4, 0x180, PT ;  /* 0x000001800400780c */ /* 0x000fe20003f24270 */
[----:B-1----:R-:W-:-:S12]  /*8c50*/  IMAD R24, R24, 0x10, R19 ;  /* 0x0000001018187824 */ /* 0x002fd800078e0213 */
[----:B------:R-:W-:Y:S05]  /*8c60*/  @!P1 BRA `(.L_x_234) ;  /* 0x0000000400389947 */ /* 0x000fea0003800000 */
[----:B------:R-:W-:Y:S01]  /*8c70*/  PLOP3.LUT P0, PT, PT, PT, PT, 0x8, 0x80 ;  /* 0x000000000080781c */ /* 0x000fe20003f0e170 */
[----:B------:R-:W-:-:S12]  /*8c80*/  VIADD R26, R22, 0xfffffe80 ;  /* 0xfffffe80161a7836 */ /* 0x000fd80000000000 */
.L_x_235:
[C---:B---34-:R-:W-:Y:S02]  /*8c90*/  IMAD R25, R23.reuse, 0x4, R24 ;  /* 0x0000000417197824 */ /* 0x058fe400078e0218 */
[C---:B0-----:R-:W-:Y:S02]  /*8ca0*/  IMAD R27, R23.reuse, 0x4, R19 ;  /* 0x00000004171b7824 */ /* 0x041fe400078e0213 */
[C---:B------:R-:W-:Y:S01]  /*8cb0*/  IMAD.WIDE.U32 R4, R23.reuse, 0x8, R2 ;  /* 0x0000000817047825 */ /* 0x040fe200078e0002 */
[----:B------:R-:W0:Y:S04]  /*8cc0*/  LDS R7, [R25] ;  /* 0x0000000019077984 */ /* 0x000e280000000800 */
[----:B------:R-:W1:Y:S04]  /*8cd0*/  LDS R6, [R27+0x80] ;  /* 0x000080001b067984 */ /* 0x000e680000000800 */
[----:B------:R-:W2:Y:S04]  /*8ce0*/  LDS R35, [R27] ;  /* 0x000000001b237984 */ /* 0x000ea80000000800 */
[----:B------:R-:W3:Y:S04]  /*8cf0*/  LDS R37, [R25+0x80] ;  /* 0x0000800019257984 */ /* 0x000ee80000000800 */
[----:B------:R-:W4:Y:S04]  /*8d00*/  LDS R28, [R25+0x100] ;  /* 0x00010000191c7984 */ /* 0x000f280000000800 */
[----:B------:R-:W5:Y:S04]  /*8d10*/  LDS R30, [R27+0x100] ;  /* 0x000100001b1e7984 */ /* 0x000f680000000800 */
[----:B------:R-:W5:Y:S04]  /*8d20*/  LDS R32, [R25+0x180] ;  /* 0x0001800019207984 */ /* 0x000f680000000800 */
[----:B------:R-:W5:Y:S04]  /*8d30*/  LDS R34, [R27+0x180] ;  /* 0x000180001b227984 */ /* 0x000f680000000800 */
[----:B------:R-:W5:Y:S04]  /*8d40*/  LDS R31, [R25+0x200] ;  /* 0x00020000191f7984 */ /* 0x000f680000000800 */
[----:B------:R-:W5:Y:S04]  /*8d50*/  LDS R33, [R27+0x200] ;  /* 0x000200001b217984 */ /* 0x000f680000000800 */
[----:B------:R-:W5:Y:S04]  /*8d60*/  LDS R29, [R27+0x280] ;  /* 0x000280001b1d7984 */ /* 0x000f680000000800 */
[----:B0-----:R0:W-:Y:S04]  /*8d70*/  STG.E desc[UR8][R4.64], R7 ;  /* 0x0000000704007986 */ /* 0x0011e8000c101908 */
[----:B-1----:R1:W-:Y:S04]  /*8d80*/  STG.E desc[UR8][R4.64+0x104], R6 ;  /* 0x0001040604007986 */ /* 0x0023e8000c101908 */
[----:B--2---:R-:W-:Y:S01]  /*8d90*/  STG.E desc[UR8][R4.64+0x4], R35 ;  /* 0x0000042304007986 */ /* 0x004fe2000c101908 */
[----:B0-----:R-:W-:-:S03]  /*8da0*/  VIADD R7, R23, 0x80 ;  /* 0x0000008017077836 */ /* 0x001fc60000000000 */
[----:B---3--:R-:W-:Y:S01]  /*8db0*/  STG.E desc[UR8][R4.64+0x100], R37 ;  /* 0x0001002504007986 */ /* 0x008fe2000c101908 */
[----:B-1----:R-:W-:-:S03]  /*8dc0*/  IMAD.WIDE.U32 R6, R7, 0x8, R2 ;  /* 0x0000000807067825 */ /* 0x002fc600078e0002 */
[----:B----4-:R-:W-:Y:S04]  /*8dd0*/  STG.E desc[UR8][R4.64+0x200], R28 ;  /* 0x0002001c04007986 */ /* 0x010fe8000c101908 */
[----:B-----5:R-:W-:Y:S04]  /*8de0*/  STG.E desc[UR8][R4.64+0x204], R30 ;  /* 0x0002041e04007986 */ /* 0x020fe8000c101908 */
[----:B------:R-:W-:Y:S04]  /*8df0*/  STG.E desc[UR8][R4.64+0x300], R32 ;  /* 0x0003002004007986 */ /* 0x000fe8000c101908 */
[----:B------:R0:W-:Y:S04]  /*8e00*/  STG.E desc[UR8][R4.64+0x304], R34 ;  /* 0x0003042204007986 */ /* 0x0001e8000c101908 */
[----:B------:R-:W1:Y:S04]  /*8e10*/  LDS R36, [R25+0x280] ;  /* 0x0002800019247984 */ /* 0x000e680000000800 */
[----:B------:R-:W2:Y:S04]  /*8e20*/  LDS R28, [R25+0x300] ;  /* 0x00030000191c7984 */ /* 0x000ea80000000800 */
[----:B------:R-:W3:Y:S01]  /*8e30*/  LDS R30, [R27+0x300] ;  /* 0x000300001b1e7984 */ /* 0x000ee20000000800 */
[----:B0-----:R-:W-:-:S03]  /*8e40*/  VIADD R5, R23, 0x100 ;  /* 0x0000010017057836 */ /* 0x001fc60000000000 */
[----:B------:R-:W0:Y:S01]  /*8e50*/  LDS R32, [R25+0x380] ;  /* 0x0003800019207984 */ /* 0x000e220000000800 */
[----:B------:R-:W-:-:S03]  /*8e60*/  IMAD.WIDE.U32 R4, R5, 0x8, R2 ;  /* 0x0000000805047825 */ /* 0x000fc600078e0002 */
[----:B------:R-:W4:Y:S04]  /*8e70*/  LDS R34, [R27+0x380] ;  /* 0x000380001b227984 */ /* 0x000f280000000800 */
[----:B------:R-:W-:Y:S04]  /*8e80*/  STG.E desc[UR8][R6.64], R31 ;  /* 0x0000001f06007986 */ /* 0x000fe8000c101908 */
[----:B------:R-:W-:Y:S04]  /*8e90*/  STG.E desc[UR8][R6.64+0x4], R33 ;  /* 0x0000042106007986 */ /* 0x000fe8000c101908 */
[----:B------:R-:W-:Y:S04]  /*8ea0*/  STG.E desc[UR8][R6.64+0x104], R29 ;  /* 0x0001041d06007986 */ /* 0x000fe8000c101908 */
[----:B------:R-:W5:Y:S04]  /*8eb0*/  LDS R37, [R25+0x400] ;  /* 0x0004000019257984 */ /* 0x000f680000000800 */
[----:B------:R-:W5:Y:S04]  /*8ec0*/  LDS R29, [R27+0x400] ;  /* 0x000400001b1d7984 */ /* 0x000f680000000800 */
[----:B------:R-:W5:Y:S04]  /*8ed0*/  LDS R33, [R27+0x480] ;  /* 0x000480001b217984 */ /* 0x000f680000000800 */
[----:B------:R-:W5:Y:S04]  /*8ee0*/  LDS R31, [R25+0x500] ;  /* 0x00050000191f7984 */ /* 0x000f680000000800 */
[----:B------:R-:W5:Y:S04]  /*8ef0*/  LDS R35, [R25+0x480] ;  /* 0x0004800019237984 */ /* 0x000f680000000800 */
[----:B-1----:R-:W-:Y:S04]  /*8f00*/  STG.E desc[UR8][R6.64+0x100], R36 ;  /* 0x0001002406007986 */ /* 0x002fe8000c101908 */
[----:B--2---:R-:W-:Y:S04]  /*8f10*/  STG.E desc[UR8][R6.64+0x200], R28 ;  /* 0x0002001c06007986 */ /* 0x004fe8000c101908 */
[----:B---3--:R-:W-:Y:S04]  /*8f20*/  STG.E desc[UR8][R6.64+0x204], R30 ;  /* 0x0002041e06007986 */ /* 0x008fe8000c101908 */
[----:B0-----:R-:W-:Y:S04]  /*8f30*/  STG.E desc[UR8][R6.64+0x300], R32 ;  /* 0x0003002006007986 */ /* 0x001fe8000c101908 */
[----:B----4-:R0:W-:Y:S04]  /*8f40*/  STG.E desc[UR8][R6.64+0x304], R34 ;  /* 0x0003042206007986 */ /* 0x0101e8000c101908 */
[----:B-----5:R-:W-:Y:S04]  /*8f50*/  STG.E desc[UR8][R4.64], R37 ;  /* 0x0000002504007986 */ /* 0x020fe8000c101908 */
[----:B------:R-:W-:Y:S04]  /*8f60*/  STG.E desc[UR8][R4.64+0x4], R29 ;  /* 0x0000041d04007986 */ /* 0x000fe8000c101908 */
[----:B------:R-:W-:Y:S01]  /*8f70*/  STG.E desc[UR8][R4.64+0x104], R33 ;  /* 0x0001042104007986 */ /* 0x000fe2000c101908 */
[----:B0-----:R-:W-:-:S02]  /*8f80*/  VIADD R7, R23, 0x180 ;  /* 0x0000018017077836 */ /* 0x001fc40000000000 */
[----:B------:R-:W-:Y:S01]  /*8f90*/  VIADD R23, R23, 0x200 ;  /* 0x0000020017177836 */ /* 0x000fe20000000000 */
[----:B------:R-:W-:Y:S01]  /*8fa0*/  STG.E desc[UR8][R4.64+0x200], R31 ;  /* 0x0002001f04007986 */ /* 0x000fe2000c101908 */
[----:B------:R-:W-:-:S03]  /*8fb0*/  IMAD.WIDE.U32 R6, R7, 0x8, R2 ;  /* 0x0000000807067825 */ /* 0x000fc600078e0002 */
[----:B------:R-:W0:Y:S01]  /*8fc0*/  LDS R36, [R27+0x500] ;  /* 0x000500001b247984 */ /* 0x000e220000000800 */
[----:B------:R-:W-:-:S03]  /*8fd0*/  ISETP.GE.AND P1, PT, R23, R26, PT ;  /* 0x0000001a1700720c */ /* 0x000fc60003f26270 */
[----:B------:R-:W1:Y:S04]  /*8fe0*/  LDS R28, [R25+0x580] ;  /* 0x00058000191c7984 */ /* 0x000e680000000800 */
[----:B------:R-:W2:Y:S04]  /*8ff0*/  LDS R37, [R27+0x580] ;  /* 0x000580001b257984 */ /* 0x000ea80000000800 */
[----:B------:R-:W-:Y:S04]  /*9000*/  STG.E desc[UR8][R4.64+0x100], R35 ;  /* 0x0001002304007986 */ /* 0x000fe8000c101908 */
[----:B------:R-:W3:Y:S04]  /*9010*/  LDS R33, [R27+0x600] ;  /* 0x000600001b217984 */ /* 0x000ee80000000800 */
[----:B------:R-:W4:Y:S04]  /*9020*/  LDS R31, [R27+0x680] ;  /* 0x000680001b1f7984 */ /* 0x000f280000000800 */
[----:B------:R-:W-:Y:S04]  /*9030*/  LDS R29, [R27+0x700] ;  /* 0x000700001b1d7984 */ /* 0x000fe80000000800 */
[----:B------:R-:W5:Y:S04]  /*9040*/  LDS R30, [R25+0x600] ;  /* 0x00060000191e7984 */ /* 0x000f680000000800 */
[----:B------:R-:W5:Y:S04]  /*9050*/  LDS R34, [R25+0x680] ;  /* 0x0006800019227984 */ /* 0x000f680000000800 */
[----:B------:R-:W5:Y:S04]  /*9060*/  LDS R32, [R25+0x700] ;  /* 0x0007000019207984 */ /* 0x000f680000000800 */
[----:B------:R-:W5:Y:S04]  /*9070*/  LDS R35, [R25+0x780] ;  /* 0x0007800019237984 */ /* 0x000f680000000800 */
[----:B------:R-:W5:Y:S04]  /*9080*/  LDS R27, [R27+0x780] ;  /* 0x000780001b1b7984 */ /* 0x000f680000000800 */
[----:B0-----:R0:W-:Y:S04]  /*9090*/  STG.E desc[UR8][R4.64+0x204], R36 ;  /* 0x0002042404007986 */ /* 0x0011e8000c101908 */
[----:B-1----:R0:W-:Y:S04]  /*90a0*/  STG.E desc[UR8][R4.64+0x300], R28 ;  /* 0x0003001c04007986 */ /* 0x0021e8000c101908 */
[----:B--2---:R0:W-:Y:S04]  /*90b0*/  STG.E desc[UR8][R4.64+0x304], R37 ;  /* 0x0003042504007986 */ /* 0x0041e8000c101908 */
[----:B---3--:R0:W-:Y:S04]  /*90c0*/  STG.E desc[UR8][R6.64+0x4], R33 ;  /* 0x0000042106007986 */ /* 0x0081e8000c101908 */
[----:B----4-:R0:W-:Y:S04]  /*90d0*/  STG.E desc[UR8][R6.64+0x104], R31 ;  /* 0x0001041f06007986 */ /* 0x0101e8000c101908 */
[----:B-----5:R0:W-:Y:S04]  /*90e0*/  STG.E desc[UR8][R6.64], R30 ;  /* 0x0000001e06007986 */ /* 0x0201e8000c101908 */
[----:B------:R0:W-:Y:S04]  /*90f0*/  STG.E desc[UR8][R6.64+0x100], R34 ;  /* 0x0001002206007986 */ /* 0x0001e8000c101908 */
[----:B------:R0:W-:Y:S04]  /*9100*/  STG.E desc[UR8][R6.64+0x200], R32 ;  /* 0x0002002006007986 */ /* 0x0001e8000c101908 */
[----:B------:R0:W-:Y:S04]  /*9110*/  STG.E desc[UR8][R6.64+0x300], R35 ;  /* 0x0003002306007986 */ /* 0x0001e8000c101908 */
[----:B------:R0:W-:Y:S04]  /*9120*/  STG.E desc[UR8][R6.64+0x204], R29 ;  /* 0x0002041d06007986 */ /* 0x0001e8000c101908 */
[----:B------:R0:W-:Y:S01]  /*9130*/  STG.E desc[UR8][R6.64+0x304], R27 ;  /* 0x0003041b06007986 */ /* 0x0001e2000c101908 */
[----:B------:R-:W-:Y:S05]  /*9140*/  @!P1 BRA `(.L_x_235) ;  /* 0xfffffff800d09947 */ /* 0x000fea000383ffff */
.L_x_234:
[----:B------:R-:W-:Y:S05]  /*9150*/  BSYNC.RECONVERGENT B0 ;  /* 0x0000000000007941 */ /* 0x000fea0003800200 */
.L_x_233:
[----:B0-----:R-:W-:Y:S01]  /*9160*/  IMAD.IADD R4, R22, 0x1, -R23 ;  /* 0x0000000116047824 */ /* 0x001fe200078e0a17 */
[----:B------:R-:W-:Y:S04]  /*9170*/  BSSY.RECONVERGENT B0, `(.L_x_236) ;  /* 0x000002a000007945 */ /* 0x000fe80003800200 */
[----:B------:R-:W-:-:S13]  /*9180*/  ISETP.GT.AND P1, PT, R4, 0x80, PT ;  /* 0x000000800400780c */ /* 0x000fda0003f24270 */
[----:B------:R-:W-:Y:S05]  /*9190*/  @!P1 BRA `(.L_x_237) ;  /* 0x00000000009c9947 */ /* 0x000fea0003800000 */
[C---:B------:R-:W-:Y:S01]  /*91a0*/  IMAD R36, R23.reuse, 0x4, R24 ;  /* 0x0000000417247824 */ /* 0x040fe200078e0218 */
[----:B------:R-:W-:Y:S01]  /*91b0*/  PLOP3.LUT P0, PT, PT, PT, PT, 0x8, 0x80 ;  /* 0x000000000080781c */ /* 0x000fe20003f0e170 */
[C---:B---34-:R-:W-:Y:S02]  /*91c0*/  IMAD R25, R23.reuse, 0x4, R19 ;  /* 0x0000000417197824 */ /* 0x058fe400078e0213 */
[C---:B------:R-:W-:Y:S01]  /*91d0*/  IMAD.WIDE.U32 R4, R23.reuse, 0x8, R2 ;  /* 0x0000000817047825 */ /* 0x040fe200078e0002 */
[----:B------:R-:W0:Y:S04]  /*91e0*/  LDS R33, [R36+0x80] ;  /* 0x0000800024217984 */ /* 0x000e280000000800 */
[----:B------:R-:W1:Y:S04]  /*91f0*/  LDS R35, [R25+0x80] ;  /* 0x0000800019237984 */ /* 0x000e680000000800 */
[----:B------:R-:W2:Y:S04]  /*9200*/  LDS R7, [R36] ;  /* 0x0000000024077984 */ /* 0x000ea80000000800 */
[----:B------:R-:W3:Y:S04]  /*9210*/  LDS R6, [R25] ;  /* 0x0000000019067984 */ /* 0x000ee80000000800 */
[----:B------:R-:W4:Y:S04]  /*9220*/  LDS R27, [R36+0x100] ;  /* 0x00010000241b7984 */ /* 0x000f280000000800 */
[----:B------:R-:W5:Y:S04]  /*9230*/  LDS R29, [R25+0x100] ;  /* 0x00010000191d7984 */ /* 0x000f680000000800 */
[----:B------:R-:W5:Y:S04]  /*9240*/  LDS R31, [R36+0x180] ;  /* 0x00018000241f7984 */ /* 0x000f680000000800 */
[----:B------:R-:W5:Y:S04]  /*9250*/  LDS R26, [R25+0x180] ;  /* 0x00018000191a7984 */ /* 0x000f680000000800 */
[----:B------:R-:W-:Y:S04]  /*9260*/  LDS R32, [R25+0x200] ;  /* 0x0002000019207984 */ /* 0x000fe80000000800 */
[----:B------:R-:W-:Y:S04]  /*9270*/  LDS R30, [R25+0x280] ;  /* 0x00028000191e7984 */ /* 0x000fe80000000800 */
[----:B0-----:R-:W-:Y:S04]  /*9280*/  STG.E desc[UR8][R4.64+0x100], R33 ;  /* 0x0001002104007986 */ /* 0x001fe8000c101908 */
[----:B-1----:R-:W-:Y:S04]  /*9290*/  STG.E desc[UR8][R4.64+0x104], R35 ;  /* 0x0001042304007986 */ /* 0x002fe8000c101908 */
[----:B------:R-:W-:Y:S04]  /*92a0*/  LDS R28, [R25+0x300] ;  /* 0x00030000191c7984 */ /* 0x000fe80000000800 */
[----:B------:R-:W0:Y:S04]  /*92b0*/  LDS R37, [R36+0x200] ;  /* 0x0002000024257984 */ /* 0x000e280000000800 */
[----:B------:R-:W1:Y:S04]  /*92c0*/  LDS R35, [R36+0x280] ;  /* 0x0002800024237984 */ /* 0x000e680000000800 */
[----:B------:R-:W1:Y:S04]  /*92d0*/  LDS R33, [R36+0x300] ;  /* 0x0003000024217984 */ /* 0x000e680000000800 */
[----:B------:R-:W1:Y:S04]  /*92e0*/  LDS R34, [R36+0x380] ;  /* 0x0003800024227984 */ /* 0x000e680000000800 */
[----:B------:R-:W1:Y:S04]  /*92f0*/  LDS R25, [R25+0x380] ;  /* 0x0003800019197984 */ /* 0x000e680000000800 */
[----:B--2---:R2:W-:Y:S04]  /*9300*/  STG.E desc[UR8][R4.64], R7 ;  /* 0x0000000704007986 */ /* 0x0045e8000c101908 */
[----:B---3--:R3:W-:Y:S04]  /*9310*/  STG.E desc[UR8][R4.64+0x4], R6 ;  /* 0x0000040604007986 */ /* 0x0087e8000c101908 */
[----:B----4-:R4:W-:Y:S01]  /*9320*/  STG.E desc[UR8][R4.64+0x200], R27 ;  /* 0x0002001b04007986 */ /* 0x0109e2000c101908 */
[----:B--2---:R-:W-:-:S03]  /*9330*/  VIADD R7, R23, 0x80 ;  /* 0x0000008017077836 */ /* 0x004fc60000000000 */
[----:B-----5:R4:W-:Y:S01]  /*9340*/  STG.E desc[UR8][R4.64+0x204], R29 ;  /* 0x0002041d04007986 */ /* 0x0209e2000c101908 */
[----:B------:R-:W-:Y:S02]  /*9350*/  VIADD R23, R23, 0x100 ;  /* 0x0000010017177836 */ /* 0x000fe40000000000 */
[----:B---3--:R-:W-:Y:S01]  /*9360*/  IMAD.WIDE.U32 R6, R7, 0x8, R2 ;  /* 0x0000000807067825 */ /* 0x008fe200078e0002 */
[----:B------:R4:W-:Y:S04]  /*9370*/  STG.E desc[UR8][R4.64+0x300], R31 ;  /* 0x0003001f04007986 */ /* 0x0009e8000c101908 */
[----:B------:R4:W-:Y:S04]  /*9380*/  STG.E desc[UR8][R4.64+0x304], R26 ;  /* 0x0003041a04007986 */ /* 0x0009e8000c101908 */
[----:B0-----:R4:W-:Y:S04]  /*9390*/  STG.E desc[UR8][R6.64], R37 ;  /* 0x0000002506007986 */ /* 0x0019e8000c101908 */
[----:B-1----:R4:W-:Y:S04]  /*93a0*/  STG.E desc[UR8][R6.64+0x100], R35 ;  /* 0x0001002306007986 */ /* 0x0029e8000c101908 */
[----:B------:R4:W-:Y:S04]  /*93b0*/  STG.E desc[UR8][R6.64+0x200], R33 ;  /* 0x0002002106007986 */ /* 0x0009e8000c101908 */
[----:B------:R4:W-:Y:S04]  /*93c0*/  STG.E desc[UR8][R6.64+0x300], R34 ;  /* 0x0003002206007986 */ /* 0x0009e8000c101908 */
[----:B------:R4:W-:Y:S04]  /*93d0*/  STG.E desc[UR8][R6.64+0x4], R32 ;  /* 0x0000042006007986 */ /* 0x0009e8000c101908 */
[----:B------:R4:W-:Y:S04]  /*93e0*/  STG.E desc[UR8][R6.64+0x104], R30 ;  /* 0x0001041e06007986 */ /* 0x0009e8000c101908 */
[----:B------:R4:W-:Y:S04]  /*93f0*/  STG.E desc[UR8][R6.64+0x204], R28 ;  /* 0x0002041c06007986 */ /* 0x0009e8000c101908 */
[----:B------:R4:W-:Y:S02]  /*9400*/  STG.E desc[UR8][R6.64+0x304], R25 ;  /* 0x0003041906007986 */ /* 0x0009e4000c101908 */
.L_x_237:
[----:B------:R-:W-:Y:S05]  /*9410*/  BSYNC.RECONVERGENT B0 ;  /* 0x0000000000007941 */ /* 0x000fea0003800200 */
.L_x_236:
[----:B------:R-:W-:-:S13]  /*9420*/  ISETP.LT.OR P0, PT, R23, R22, P0 ;  /* 0x000000161700720c */ /* 0x000fda0000701670 */
[----:B------:R-:W-:Y:S05]  /*9430*/  @!P0 BRA `(.L_x_168) ;  /* 0x00000000004c8947 */ /* 0x000fea0003800000 */
[C---:B------:R-:W-:Y:S02]  /*9440*/  IMAD R24, R23.reuse, 0x4, R24 ;  /* 0x0000000417187824 */ /* 0x040fe400078e0218 */
[C---:B----4-:R-:W-:Y:S02]  /*9450*/  IMAD R4, R23.reuse, 0x4, R19 ;  /* 0x0000000417047824 */ /* 0x050fe400078e0213 */
[----:B------:R-:W-:Y:S01]  /*9460*/  IMAD.WIDE.U32 R2, R23, 0x8, R2 ;  /* 0x0000000817027825 */ /* 0x000fe200078e0002 */
[----:B------:R-:W0:Y:S04]  /*9470*/  LDS R5, [R24] ;  /* 0x0000000018057984 */ /* 0x000e280000000800 */
[----:B---3--:R-:W1:Y:S04]  /*9480*/  LDS R25, [R24+0x80] ;  /* 0x0000800018197984 */ /* 0x008e680000000800 */
[----:B------:R-:W2:Y:S04]  /*9490*/  LDS R29, [R24+0x100] ;  /* 0x00010000181d7984 */ /* 0x000ea80000000800 */
[----:B------:R-:W3:Y:S04]  /*94a0*/  LDS R33, [R24+0x180] ;  /* 0x0001800018217984 */ /* 0x000ee80000000800 */
[----:B------:R-:W4:Y:S04]  /*94b0*/  LDS R7, [R4] ;  /* 0x0000000004077984 */ /* 0x000f280000000800 */
        /* <DEDUP_REMOVED lines=10> */
[----:B------:R0:W-:Y:S02]  /*9560*/  STG.E desc[UR8][R2.64+0x304], R35 ;  /* 0x0003042302007986 */ /* 0x0001e4000c101908 */
.L_x_168:
[----:B------:R-:W-:Y:S05]  /*9570*/  WARPSYNC.ALL ;  /* 0x0000000000007948 */ /* 0x000fea0003800000 */
[----:B------:R-:W-:Y:S06]  /*9580*/  BAR.SYNC.DEFER_BLOCKING 0x0 ;  /* 0x0000000000007b1d */ /* 0x000fec0000010000 */
[----:B------:R-:W-:Y:S05]  /*9590*/  BRA.U !UP0, `(.L_x_238) ;  /* 0xffffff6d08247547 */ /* 0x000fea000b83ffff */
[----:B------:R-:W-:Y:S05]  /*95a0*/  EXIT ;  /* 0x000000000000794d */ /* 0x000fea0003800000 */
.L_x_16:
[----:B------:R-:W-:Y:S01]  /*95b0*/  BSSY B0, `(.L_x_239) ;  /* 0x0000006000007945 */ /* 0x000fe20003800000 */
[----:B------:R-:W-:Y:S01]  /*95c0*/  PLOP3.LUT P0, PT, P0, PT, PT, 0x8, 0x80 ;  /* 0x000000000080781c */ /* 0x000fe2000070e170 */
[----:B------:R-:W-:-:S12]  /*95d0*/  IMAD.MOV.U32 R24, RZ, RZ, -0x1 ;  /* 0xffffffffff187424 */ /* 0x000fd800078e00ff */
[----:B------:R-:W-:Y:S05]  /*95e0*/  WARPSYNC.COLLECTIVE R24, `(.L_x_240) ;  /* 0x0000000018087348 */ /* 0x000fea0003c00000 */
[----:B------:R-:W-:Y:S01]  /*95f0*/  VOTE.ANY R27, PT, P0 ;  /* 0x00000000001b7806 */ /* 0x000fe200000e0100 */
[----:B------:R-:W-:Y:S06]  /*9600*/  ENDCOLLECTIVE ;  /* 0x000000000000791b */ /* 0x000fec0003800000 */
.L_x_240:
[----:B------:R-:W-:Y:S05]  /*9610*/  BSYNC B0 ;  /* 0x0000000000007941 */ /* 0x000fea0003800000 */
.L_x_239:
[----:B------:R-:W-:Y:S05]  /*9620*/  BRA `(.L_x_241) ;  /* 0xffffff7400747947 */ /* 0x000fea000383ffff */
.L_x_20:
[----:B------:R-:W-:Y:S01]  /*9630*/  BSSY B0, `(.L_x_242) ;  /* 0x0000007000007945 */ /* 0x000fe20003800000 */
[----:B------:R-:W-:Y:S02]  /*9640*/  IMAD.MOV.U32 R30, RZ, RZ, RZ ;  /* 0x000000ffff1e7224 */ /* 0x000fe400078e00ff */
[----:B------:R-:W-:Y:S02]  /*9650*/  IMAD.MOV.U32 R29, RZ, RZ, 0x1f ;  /* 0x0000001fff1d7424 */ /* 0x000fe400078e00ff */
[----:B------:R-:W-:-:S07]  /*9660*/  IMAD.MOV.U32 R24, RZ, RZ, -0x1 ;  /* 0xffffffffff187424 */ /* 0x000fce00078e00ff */
[----:B012---:R-:W-:Y:S05]  /*9670*/  WARPSYNC.COLLECTIVE R24, `(.L_x_243) ;  /* 0x0000000018087348 */ /* 0x007fea0003c00000 */
[----:B--2---:R2:W3:Y:S02]  /*9680*/  SHFL.IDX P4, R24, R31, R30, R29 ;  /* 0x0000001e1f187389 */ /* 0x0044e4000008001d */
[----:B0123--:R-:W-:Y:S05]  /*9690*/  ENDCOLLECTIVE ;  /* 0x000000000000791b */ /* 0x00ffea0003800000 */
.L_x_243:
[----:B------:R-:W-:Y:S05]  /*96a0*/  BSYNC B0 ;  /* 0x0000000000007941 */ /* 0x000fea0003800000 */
.L_x_242:
[----:B------:R-:W0:Y:S01]  /*96b0*/  LDCU UR6, c[0x0][0x3a8] ;  /* 0x00007500ff0677ac */ /* 0x000e220008000800 */
[----:B------:R-:W-:Y:S01]  /*96c0*/  IMAD.MOV.U32 R26, RZ, RZ, R24 ;  /* 0x000000ffff1a7224 */ /* 0x000fe200078e0018 */
[----:B------:R-:W-:Y:S01]  /*96d0*/  LOP3.LUT R27, R27, R28, RZ, 0x30, !PT ;  /* 0x0000001c1b1b7212 */ /* 0x000fe200078e30ff */
[----:B------:R-:W-:Y:S02]  /*96e0*/  IMAD.MOV.U32 R30, RZ, RZ, RZ ;  /* 0x000000ffff1e7224 */ /* 0x000fe400078e00ff */
[----:B------:R-:W-:Y:S02]  /*96f0*/  IMAD.MOV R25, RZ, RZ, -R26 ;  /* 0x000000ffff197224 */ /* 0x000fe400078e0a1a */
[----:B------:R-:W-:Y:S01]  /*9700*/  IMAD.MOV.U32 R29, RZ, RZ, 0x1f ;  /* 0x0000001fff1d7424 */ /* 0x000fe200078e00ff */
[----:B------:R-:W1:Y:S01]  /*9710*/  POPC R27, R27 ;  /* 0x0000001b001b7309 */ /* 0x000e620000000000 */
[----:B0-----:R-:W-:-:S05]  /*9720*/  IMAD.U32 R4, RZ, RZ, UR6 ;  /* 0x00000006ff047e24 */ /* 0x001fca000f8e00ff */
[----:B------:R-:W-:-:S04]  /*9730*/  VIADDMNMX R24, R25, R4, RZ, !PT ;  /* 0x0000000419187246 */ /* 0x000fc800078001ff */
[----:B------:R-:W-:-:S04]  /*9740*/  VIMNMX.U32 R24, PT, PT, R23, R24, PT ;  /* 0x0000001817187248 */ /* 0x000fc80003fe0000 */
[----:B------:R-:W-:-:S05]  /*9750*/  SEL R24, R24, RZ, !P0 ;  /* 0x000000ff18187207 */ /* 0x000fca0004000000 */
[----:B------:R-:W-:Y:S02]  /*9760*/  IMAD.MOV.U32 R31, RZ, RZ, R24 ;  /* 0x000000ffff1f7224 */ /* 0x000fe400078e0018 */
[----:B-1----:R-:W-:-:S07]  /*9770*/  IMAD.MOV.U32 R24, RZ, RZ, -0x1 ;  /* 0xffffffffff187424 */ /* 0x002fce00078e00ff */
[----:B------:R-:W-:Y:S05]  /*9780*/  WARPSYNC.COLLECTIVE R24, `(.L_x_244) ;  /* 0x0000000018087348 */ /* 0x000fea0003c00000 */
[----:B------:R0:W1:Y:S02]  /*9790*/  SHFL.IDX P4, R24, R31, R30, R29 ;  /* 0x0000001e1f187389 */ /* 0x000064000008001d */
[----:B01----:R-:W-:Y:S05]  /*97a0*/  ENDCOLLECTIVE ;  /* 0x000000000000791b */ /* 0x003fea0003800000 */
.L_x_244:
[----:B------:R-:W-:Y:S01]  /*97b0*/  IMAD.MOV.U32 R25, RZ, RZ, R24 ;  /* 0x000000ffff197224 */ /* 0x000fe200078e0018 */
[----:B------:R-:W-:Y:S06]  /*97c0*/  BRA `(.L_x_245) ;  /* 0xffffff74006c7947 */ /* 0x000fec000383ffff */
.L_x_22:
[----:B------:R-:W-:Y:S01]  /*97d0*/  BSSY B1, `(.L_x_246) ;  /* 0x0000005000017945 */ /* 0x000fe20003800000 */
[----:B------:R-:W-:-:S07]  /*97e0*/  IMAD.MOV.U32 R24, RZ, RZ, -0x1 ;  /* 0xffffffffff187424 */ /* 0x000fce00078e00ff */
[----:B------:R-:W-:Y:S05]  /*97f0*/  WARPSYNC.COLLECTIVE R24, `(.L_x_247) ;  /* 0x0000000018087348 */ /* 0x000fea0003c00000 */
[----:B------:R-:W-:Y:S01]  /*9800*/  NOP ;  /* 0x0000000000007918 */ /* 0x000fe20000000000 */
[----:B------:R-:W-:Y:S05]  /*9810*/  ENDCOLLECTIVE ;  /* 0x000000000000791b */ /* 0x000fea0003800000 */
.L_x_247:
[----:B------:R-:W-:Y:S05]  /*9820*/  BSYNC B1 ;  /* 0x0000000000017941 */ /* 0x000fea0003800000 */
.L_x_246:
[----:B------:R-:W-:Y:S05]  /*9830*/  BRA `(.L_x_248) ;  /* 0xffffff74008c7947 */ /* 0x000fea000383ffff */
.L_x_32:
[----:B------:R-:W-:Y:S01]  /*9840*/  BSSY B1, `(.L_x_249) ;  /* 0x0000005000017945 */ /* 0x000fe20003800000 */
[----:B-12---:R-:W-:-:S07]  /*9850*/  IMAD.MOV.U32 R24, RZ, RZ, -0x1 ;  /* 0xffffffffff187424 */ /* 0x006fce00078e00ff */
[----:B0-----:R-:W-:Y:S05]  /*9860*/  WARPSYNC.COLLECTIVE R24, `(.L_x_250) ;  /* 0x0000000018087348 */ /* 0x001fea0003c00000 */
[----:B------:R-:W-:Y:S01]  /*9870*/  NOP ;  /* 0x0000000000007918 */ /* 0x000fe20000000000 */
[----:B0-----:R-:W-:Y:S05]  /*9880*/  ENDCOLLECTIVE ;  /* 0x000000000000791b */ /* 0x001fea0003800000 */
.L_x_250:
[----:B------:R-:W-:Y:S05]  /*9890*/  BSYNC B1 ;  /* 0x0000000000017941 */ /* 0x000fea0003800000 */
.L_x_249:
[----:B------:R-:W-:Y:S05]  /*98a0*/  BRA `(.L_x_251) ;  /* 0xffffff7800c87947 */ /* 0x000fea000383ffff */
.L_x_53:
[----:B------:R-:W-:Y:S01]  /*98b0*/  BSSY B1, `(.L_x_252) ;  /* 0x0000005000017945 */ /* 0x000fe20003800000 */
[----:B-1----:R-:W-:-:S07]  /*98c0*/  IMAD.MOV.U32 R24, RZ, RZ, -0x1 ;  /* 0xffffffffff187424 */ /* 0x002fce00078e00ff */
[----:B0-----:R-:W-:Y:S05]  /*98d0*/  WARPSYNC.COLLECTIVE R24, `(.L_x_253) ;  /* 0x0000000018087348 */ /* 0x001fea0003c00000 */
[----:B------:R-:W-:Y:S01]  /*98e0*/  NOP ;  /* 0x0000000000007918 */ /* 0x000fe20000000000 */
[----:B0-----:R-:W-:Y:S05]  /*98f0*/  ENDCOLLECTIVE ;  /* 0x000000000000791b */ /* 0x001fea0003800000 */
.L_x_253:
[----:B------:R-:W-:Y:S05]  /*9900*/  BSYNC B1 ;  /* 0x0000000000017941 */ /* 0x000fea0003800000 */
.L_x_252:
[----:B------:R-:W-:Y:S05]  /*9910*/  BRA `(.L_x_254) ;  /* 0xffffff8400ac7947 */ /* 0x000fea000383ffff */
.L_x_61:
[----:B------:R-:W-:Y:S01]  /*9920*/  BSSY B1, `(.L_x_255) ;  /* 0x0000005000017945 */ /* 0x000fe20003800000 */
[----:B-1234-:R-:W-:-:S07]  /*9930*/  IMAD.MOV.U32 R24, RZ, RZ, -0x1 ;  /* 0xffffffffff187424 */ /* 0x01efce00078e00ff */
[----:B0-----:R-:W-:Y:S05]  /*9940*/  WARPSYNC.COLLECTIVE R24, `(.L_x_256) ;  /* 0x0000000018087348 */ /* 0x001fea0003c00000 */
[----:B------:R-:W-:Y:S01]  /*9950*/  NOP ;  /* 0x0000000000007918 */ /* 0x000fe20000000000 */
[----:B0-----:R-:W-:Y:S05]  /*9960*/  ENDCOLLECTIVE ;  /* 0x000000000000791b */ /* 0x001fea0003800000 */
.L_x_256:
[----:B------:R-:W-:Y:S05]  /*9970*/  BSYNC B1 ;  /* 0x0000000000017941 */ /* 0x000fea0003800000 */
.L_x_255:
[----:B------:R-:W-:Y:S05]  /*9980*/  BRA `(.L_x_257) ;  /* 0xffffff8c00287947 */ /* 0x000fea000383ffff */
.L_x_82:
[----:B------:R-:W-:Y:S01]  /*9990*/  BSSY B1, `(.L_x_258) ;  /* 0x0000005000017945 */ /* 0x000fe20003800000 */
[----:B-1-34-:R-:W-:-:S07]  /*99a0*/  IMAD.MOV.U32 R24, RZ, RZ, -0x1 ;  /* 0xffffffffff187424 */ /* 0x01afce00078e00ff */
[----:B0-----:R-:W-:Y:S05]  /*99b0*/  WARPSYNC.COLLECTIVE R24, `(.L_x_259) ;  /* 0x0000000018087348 */ /* 0x001fea0003c00000 */
[----:B------:R-:W-:Y:S01]  /*99c0*/  NOP ;  /* 0x0000000000007918 */ /* 0x000fe20000000000 */
[----:B0-----:R-:W-:Y:S05]  /*99d0*/  ENDCOLLECTIVE ;  /* 0x000000000000791b */ /* 0x001fea0003800000 */
.L_x_259:
[----:B------:R-:W-:Y:S05]  /*99e0*/  BSYNC B1 ;  /* 0x0000000000017941 */ /* 0x000fea0003800000 */
.L_x_258:
[----:B------:R-:W-:Y:S05]  /*99f0*/  BRA `(.L_x_260) ;  /* 0xffffff9800107947 */ /* 0x000fea000383ffff */
.L_x_90:
[----:B------:R-:W-:Y:S01]  /*9a00*/  BSSY B1, `(.L_x_261) ;  /* 0x0000005000017945 */ /* 0x000fe20003800000 */
[----:B---34-:R-:W-:-:S07]  /*9a10*/  IMAD.MOV.U32 R24, RZ, RZ, -0x1 ;  /* 0xffffffffff187424 */ /* 0x018fce00078e00ff */
[----:B------:R-:W-:Y:S05]  /*9a20*/  WARPSYNC.COLLECTIVE R24, `(.L_x_262) ;  /* 0x0000000018087348 */ /* 0x000fea0003c00000 */
[----:B------:R-:W-:Y:S01]  /*9a30*/  NOP ;  /* 0x0000000000007918 */ /* 0x000fe20000000000 */
[----:B------:R-:W-:Y:S05]  /*9a40*/  ENDCOLLECTIVE ;  /* 0x000000000000791b */ /* 0x000fea0003800000 */
.L_x_262:
[----:B------:R-:W-:Y:S05]  /*9a50*/  BSYNC B1 ;  /* 0x0000000000017941 */ /* 0x000fea0003800000 */
.L_x_261:
[----:B------:R-:W0:Y:S01]  /*9a60*/  @!P3 LDS R25, [R23+-0x4] ;  /* 0xfffffc001719b984 */ /* 0x000e220000000800 */
[----:B------:R-:W-:Y:S01]  /*9a70*/  ISETP.NE.AND P2, PT, R9, RZ, PT ;  /* 0x000000ff0900720c */ /* 0x000fe20003f45270 */
[----:B------:R-:W-:Y:S01]  /*9a80*/  IMAD.MOV.U32 R24, RZ, RZ, -0x1 ;  /* 0xffffffffff187424 */ /* 0x000fe200078e00ff */
[----:B------:R-:W-:Y:S01]  /*9a90*/  FSETP.LT.AND P0, PT, R5, R6, P0 ;  /* 0x000000060500720b */ /* 0x000fe20000701000 */
[----:B0-----:R0:W-:-:S12]  /*9aa0*/  @!P3 STS [R18+0x10], R25 ;  /* 0x000010191200b388 */ /* 0x0011d80000000800 */
[----:B0-----:R-:W-:Y:S05]  /*9ab0*/  WARPSYNC.COLLECTIVE R24, `(.L_x_263) ;  /* 0x0000000018087348 */ /* 0x001fea0003c00000 */
[----:B------:R-:W-:Y:S01]  /*9ac0*/  NOP ;  /* 0x0000000000007918 */ /* 0x000fe20000000000 */
[----:B0-----:R-:W-:Y:S05]  /*9ad0*/  ENDCOLLECTIVE ;  /* 0x000000000000791b */ /* 0x001fea0003800000 */
.L_x_263:
[----:B------:R0:W-:Y:S02]  /*9ae0*/  @!P2 STS [R18], RZ ;  /* 0x000000ff1200a388 */ /* 0x0001e40000000800 */
[----:B0-----:R-:W-:Y:S05]  /*9af0*/  WARPSYNC.COLLECTIVE R24, `(.L_x_264) ;  /* 0x0000000018087348 */ /* 0x001fea0003c00000 */
[----:B------:R-:W-:Y:S01]  /*9b00*/  NOP ;  /* 0x0000000000007918 */ /* 0x000fe20000000000 */
[----:B0-----:R-:W-:Y:S05]  /*9b10*/  ENDCOLLECTIVE ;  /* 0x000000000000791b */ /* 0x001fea0003800000 */
.L_x_264:
[----:B------:R-:W-:Y:S05]  /*9b20*/  WARPSYNC.COLLECTIVE R24, `(.L_x_265) ;  /* 0x0000000018087348 */ /* 0x000fea0003c00000 */
[----:B------:R-:W-:Y:S01]  /*9b30*/  VOTE.ANY R27, PT, P0 ;  /* 0x00000000001b7806 */ /* 0x000fe200000e0100 */
[----:B------:R-:W-:Y:S06]  /*9b40*/  ENDCOLLECTIVE ;  /* 0x000000000000791b */ /* 0x000fec0003800000 */
.L_x_265:
[----:B------:R-:W-:Y:S01]  /*9b50*/  IMAD.MOV.U32 R28, RZ, RZ, R27 ;  /* 0x000000ffff1c7224 */ /* 0x000fe200078e001b */
[----:B------:R-:W-:Y:S06]  /*9b60*/  BRA `(.L_x_266) ;  /* 0xffffff9800dc7947 */ /* 0x000fec000383ffff */
.L_x_93:
[----:B------:R-:W-:Y:S01]  /*9b70*/  BSSY B1, `(.L_x_267) ;  /* 0x0000007000017945 */ /* 0x000fe20003800000 */
[----:B------:R-:W-:Y:S02]  /*9b80*/  IMAD.MOV.U32 R30, RZ, RZ, RZ ;  /* 0x000000ffff1e7224 */ /* 0x000fe400078e00ff */
[----:B------:R-:W-:Y:S02]  /*9b90*/  IMAD.MOV.U32 R29, RZ, RZ, 0x1f ;  /* 0x0000001fff1d7424 */ /* 0x000fe400078e00ff */
[----:B------:R-:W-:-:S07]  /*9ba0*/  IMAD.MOV.U32 R24, RZ, RZ, -0x1 ;  /* 0xffffffffff187424 */ /* 0x000fce00078e00ff */
[----:B0123--:R-:W-:Y:S05]  /*9bb0*/  WARPSYNC.COLLECTIVE R24, `(.L_x_268) ;  /* 0x0000000018087348 */ /* 0x00ffea0003c00000 */
[----:B---3--:R3:W4:Y:S02]  /*9bc0*/  SHFL.IDX P4, R24, R31, R30, R29 ;  /* 0x0000001e1f187389 */ /* 0x008724000008001d */
[----:B01234-:R-:W-:Y:S05]  /*9bd0*/  ENDCOLLECTIVE ;  /* 0x000000000000791b */ /* 0x01ffea0003800000 */
.L_x_268:
[----:B------:R-:W-:Y:S05]  /*9be0*/  BSYNC B1 ;  /* 0x0000000000017941 */ /* 0x000fea0003800000 */
.L_x_267:
[----:B------:R-:W-:Y:S01]  /*9bf0*/  IMAD.MOV.U32 R6, RZ, RZ, R24 ;  /* 0x000000ffff067224 */ /* 0x000fe200078e0018 */
[----:B------:R-:W-:Y:S01]  /*9c00*/  LOP3.LUT R28, R28, R33, RZ, 0x30, !PT ;  /* 0x000000211c1c7212 */ /* 0x000fe200078e30ff */
[----:B------:R-:W-:Y:S02]  /*9c10*/  IMAD.MOV.U32 R30, RZ, RZ, RZ ;  /* 0x000000ffff1e7224 */ /* 0x000fe400078e00ff */
[----:B------:R-:W-:Y:S02]  /*9c20*/  IMAD.MOV R27, RZ, RZ, -R6 ;  /* 0x000000ffff1b7224 */ /* 0x000fe400078e0a06 */
[----:B------:R-:W-:Y:S01]  /*9c30*/  IMAD.MOV.U32 R29, RZ, RZ, 0x1f ;  /* 0x0000001fff1d7424 */ /* 0x000fe200078e00ff */
[----:B------:R-:W0:Y:S02]  /*9c40*/  POPC R28, R28 ;  /* 0x0000001c001c7309 */ /* 0x000e240000000000 */
[----:B------:R-:W-:-:S04]  /*9c50*/  VIADDMNMX R24, R27, R4, RZ, !PT ;  /* 0x000000041b187246 */ /* 0x000fc800078001ff */
[----:B------:R-:W-:-:S04]  /*9c60*/  VIMNMX.U32 R24, PT, PT, R25, R24, PT ;  /* 0x0000001819187248 */ /* 0x000fc80003fe0000 */
[----:B------:R-:W-:-:S05]  /*9c70*/  SEL R24, R24, RZ, !P3 ;  /* 0x000000ff18187207 */ /* 0x000fca0005800000 */
[----:B------:R-:W-:Y:S02]  /*9c80*/  IMAD.MOV.U32 R31, RZ, RZ, R24 ;  /* 0x000000ffff1f7224 */ /* 0x000fe400078e0018 */
[----:B0-----:R-:W-:-:S07]  /*9c90*/  IMAD.MOV.U32 R24, RZ, RZ, -0x1 ;  /* 0xffffffffff187424 */ /* 0x001fce00078e00ff */
[----:B------:R-:W-:Y:S05]  /*9ca0*/  WARPSYNC.COLLECTIVE R24, `(.L_x_269) ;  /* 0x0000000018087348 */ /* 0x000fea0003c00000 */
[----:B------:R0:W1:Y:S02]  /*9cb0*/  SHFL.IDX P4, R24, R31, R30, R29 ;  /* 0x0000001e1f187389 */ /* 0x000064000008001d */
[----:B01----:R-:W-:Y:S05]  /*9cc0*/  ENDCOLLECTIVE ;  /* 0x000000000000791b */ /* 0x003fea0003800000 */
.L_x_269:
[----:B------:R-:W-:Y:S01]  /*9cd0*/  IMAD.MOV.U32 R27, RZ, RZ, R24 ;  /* 0x000000ffff1b7224 */ /* 0x000fe200078e0018 */
[----:B------:R-:W-:Y:S06]  /*9ce0*/  BRA `(.L_x_270) ;  /* 0xffffff9800d07947 */ /* 0x000fec000383ffff */
.L_x_94:
[----:B------:R-:W-:Y:S01]  /*9cf0*/  BSSY B1, `(.L_x_271) ;  /* 0x0000005000017945 */ /* 0x000fe20003800000 */
[----:B------:R-:W-:-:S07]  /*9d00*/  IMAD.MOV.U32 R24, RZ, RZ, -0x1 ;  /* 0xffffffffff187424 */ /* 0x000fce00078e00ff */
[----:B------:R-:W-:Y:S05]  /*9d10*/  WARPSYNC.COLLECTIVE R24, `(.L_x_272) ;  /* 0x0000000018087348 */ /* 0x000fea0003c00000 */
[----:B------:R-:W-:Y:S01]  /*9d20*/  NOP ;  /* 0x0000000000007918 */ /* 0x000fe20000000000 */
[----:B------:R-:W-:Y:S05]  /*9d30*/  ENDCOLLECTIVE ;  /* 0x000000000000791b */ /* 0x000fea0003800000 */
.L_x_272:
[----:B------:R-:W-:Y:S05]  /*9d40*/  BSYNC B1 ;  /* 0x0000000000017941 */ /* 0x000fea0003800000 */
.L_x_271:
[----:B------:R-:W-:Y:S05]  /*9d50*/  BRA `(.L_x_273) ;  /* 0xffffff9800e87947 */ /* 0x000fea000383ffff */
.L_x_104:
[----:B------:R-:W-:Y:S01]  /*9d60*/  BSSY B1, `(.L_x_274) ;  /* 0x0000005000017945 */ /* 0x000fe20003800000 */
[----:B012---:R-:W-:-:S07]  /*9d70*/  IMAD.MOV.U32 R24, RZ, RZ, -0x1 ;  /* 0xffffffffff187424 */ /* 0x007fce00078e00ff */
[----:B------:R-:W-:Y:S05]  /*9d80*/  WARPSYNC.COLLECTIVE R24, `(.L_x_275) ;  /* 0x0000000018087348 */ /* 0x000fea0003c00000 */
[----:B------:R-:W-:Y:S01]  /*9d90*/  NOP ;  /* 0x0000000000007918 */ /* 0x000fe20000000000 */
[----:B------:R-:W-:Y:S05]  /*9da0*/  ENDCOLLECTIVE ;  /* 0x000000000000791b */ /* 0x000fea0003800000 */
.L_x_275:
[----:B------:R-:W-:Y:S05]  /*9db0*/  BSYNC B1 ;  /* 0x0000000000017941 */ /* 0x000fea0003800000 */
.L_x_274:
[----:B------:R-:W-:Y:S05]  /*9dc0*/  BRA `(.L_x_276) ;  /* 0xffffffa000247947 */ /* 0x000fea000383ffff */
.L_x_126:
[----:B------:R-:W-:Y:S01]  /*9dd0*/  BSSY B1, `(.L_x_277) ;  /* 0x0000005000017945 */ /* 0x000fe20003800000 */
[----:B01----:R-:W-:-:S07]  /*9de0*/  IMAD.MOV.U32 R24, RZ, RZ, -0x1 ;  /* 0xffffffffff187424 */ /* 0x003fce00078e00ff */
[----:B------:R-:W-:Y:S05]  /*9df0*/  WARPSYNC.COLLECTIVE R24, `(.L_x_278) ;  /* 0x0000000018087348 */ /* 0x000fea0003c00000 */
[----:B------:R-:W-:Y:S01]  /*9e00*/  NOP ;  /* 0x0000000000007918 */ /* 0x000fe20000000000 */
[----:B------:R-:W-:Y:S05]  /*9e10*/  ENDCOLLECTIVE ;  /* 0x000000000000791b */ /* 0x000fea0003800000 */
.L_x_278:
[----:B------:R-:W-:Y:S05]  /*9e20*/  BSYNC B1 ;  /* 0x0000000000017941 */ /* 0x000fea0003800000 */
.L_x_277:
[----:B------:R-:W-:Y:S05]  /*9e30*/  BRA `(.L_x_279) ;  /* 0xffffffac00087947 */ /* 0x000fea000383ffff */
.L_x_134:
[----:B------:R-:W-:Y:S01]  /*9e40*/  BSSY B1, `(.L_x_280) ;  /* 0x0000005000017945 */ /* 0x000fe20003800000 */
[----:B012---:R-:W-:-:S07]  /*9e50*/  IMAD.MOV.U32 R24, RZ, RZ, -0x1 ;  /* 0xffffffffff187424 */ /* 0x007fce00078e00ff */
[----:B---34-:R-:W-:Y:S05]  /*9e60*/  WARPSYNC.COLLECTIVE R24, `(.L_x_281) ;  /* 0x0000000018087348 */ /* 0x018fea0003c00000 */
[----:B------:R-:W-:Y:S01]  /*9e70*/  NOP ;  /* 0x0000000000007918 */ /* 0x000fe20000000000 */
[----:B---34-:R-:W-:Y:S05]  /*9e80*/  ENDCOLLECTIVE ;  /* 0x000000000000791b */ /* 0x018fea0003800000 */
.L_x_281:
[----:B------:R-:W-:Y:S05]  /*9e90*/  BSYNC B1 ;  /* 0x0000000000017941 */ /* 0x000fea0003800000 */
.L_x_280:
[----:B------:R-:W-:Y:S05]  /*9ea0*/  BRA `(.L_x_282) ;  /* 0xffffffb000807947 */ /* 0x000fea000383ffff */
.L_x_156:
[----:B------:R-:W-:Y:S01]  /*9eb0*/  BSSY B1, `(.L_x_283) ;  /* 0x0000005000017945 */ /* 0x000fe20003800000 */
[----:B01----:R-:W-:-:S07]  /*9ec0*/  IMAD.MOV.U32 R24, RZ, RZ, -0x1 ;  /* 0xffffffffff187424 */ /* 0x003fce00078e00ff */
[----:B---34-:R-:W-:Y:S05]  /*9ed0*/  WARPSYNC.COLLECTIVE R24, `(.L_x_284) ;  /* 0x0000000018087348 */ /* 0x018fea0003c00000 */
[----:B------:R-:W-:Y:S01]  /*9ee0*/  NOP ;  /* 0x0000000000007918 */ /* 0x000fe20000000000 */
[----:B---34-:R-:W-:Y:S05]  /*9ef0*/  ENDCOLLECTIVE ;  /* 0x000000000000791b */ /* 0x018fea0003800000 */
.L_x_284:
[----:B------:R-:W-:Y:S05]  /*9f00*/  BSYNC B1 ;  /* 0x0000000000017941 */ /* 0x000fea0003800000 */
.L_x_283:
[----:B------:R-:W-:Y:S05]  /*9f10*/  BRA `(.L_x_285) ;  /* 0xffffffbc00687947 */ /* 0x000fea000383ffff */
.L_x_164:
[----:B------:R-:W-:Y:S01]  /*9f20*/  BSSY B1, `(.L_x_286) ;  /* 0x0000005000017945 */ /* 0x000fe20003800000 */
[----:B012---:R-:W-:-:S07]  /*9f30*/  IMAD.MOV.U32 R24, RZ, RZ, -0x1 ;  /* 0xffffffffff187424 */ /* 0x007fce00078e00ff */
[----:B---34-:R-:W-:Y:S05]  /*9f40*/  WARPSYNC.COLLECTIVE R24, `(.L_x_287) ;  /* 0x0000000018087348 */ /* 0x018fea0003c00000 */
[----:B------:R-:W-:Y:S01]  /*9f50*/  NOP ;  /* 0x0000000000007918 */ /* 0x000fe20000000000 */
[----:B---34-:R-:W-:Y:S05]  /*9f60*/  ENDCOLLECTIVE ;  /* 0x000000000000791b */ /* 0x018fea0003800000 */
.L_x_287:
[----:B------:R-:W-:Y:S05]  /*9f70*/  BSYNC B1 ;  /* 0x0000000000017941 */ /* 0x000fea0003800000 */
.L_x_286:
[----:B------:R-:W0:Y:S01]  /*9f80*/  @!P2 LDS R23, [R23+-0x4] ;  /* 0xfffffc001717a984 */ /* 0x000e220000000800 */
[----:B------:R-:W-:Y:S01]  /*9f90*/  IMAD.MOV.U32 R24, RZ, RZ, -0x1 ;  /* 0xffffffffff187424 */ /* 0x000fe200078e00ff */
[----:B------:R-:W-:Y:S02]  /*9fa0*/  ISETP.NE.AND P0, PT, R9, RZ, PT ;  /* 0x000000ff0900720c */ /* 0x000fe40003f05270 */
[----:B0-----:R0:W-:Y:S11]  /*9fb0*/  @!P2 STS [R18+0x10], R23 ;  /* 0x000010171200a388 */ /* 0x0011f60000000800 */
[----:B0-----:R-:W-:Y:S05]  /*9fc0*/  WARPSYNC.COLLECTIVE R24, `(.L_x_288) ;  /* 0x0000000018087348 */ /* 0x001fea0003c00000 */
[----:B------:R-:W-:Y:S01]  /*9fd0*/  NOP ;  /* 0x0000000000007918 */ /* 0x000fe20000000000 */
[----:B0-----:R-:W-:Y:S05]  /*9fe0*/  ENDCOLLECTIVE ;  /* 0x000000000000791b */ /* 0x001fea0003800000 */
.L_x_288:
[----:B------:R-:W-:Y:S05]  /*9ff0*/  BRA `(.L_x_289) ;  /* 0xffffffc000407947 */ /* 0x000fea000383ffff */
.L_x_165:
[----:B------:R-:W-:Y:S01]  /*a000*/  BSSY B1, `(.L_x_290) ;  /* 0x0000005000017945 */ /* 0x000fe20003800000 */
[----:B012---:R-:W-:-:S07]  /*a010*/  IMAD.MOV.U32 R24, RZ, RZ, -0x1 ;  /* 0xffffffffff187424 */ /* 0x007fce00078e00ff */
[----:B---34-:R-:W-:Y:S05]  /*a020*/  WARPSYNC.COLLECTIVE R24, `(.L_x_291) ;  /* 0x0000000018087348 */ /* 0x018fea0003c00000 */
[----:B------:R-:W-:Y:S01]  /*a030*/  NOP ;  /* 0x0000000000007918 */ /* 0x000fe20000000000 */
[----:B---34-:R-:W-:Y:S05]  /*a040*/  ENDCOLLECTIVE ;  /* 0x000000000000791b */ /* 0x018fea0003800000 */
.L_x_291:
[----:B------:R-:W-:Y:S05]  /*a050*/  BSYNC B1 ;  /* 0x0000000000017941 */ /* 0x000fea0003800000 */
.L_x_290:
[----:B------:R-:W-:Y:S05]  /*a060*/  BRA `(.L_x_21) ;  /* 0xffffffc000347947 */ /* 0x000fea000383ffff */
.L_x_292:
[----:B------:R-:W-:-:S00]  /*a070*/  BRA `(.L_x_292) ;  /* 0xfffffffc00fc7947 */ /* 0x000fc0000383ffff */
[----:B------:R-:W-:-:S00]  /*a080*/  NOP ;  /* 0x0000000000007918 */ /* 0x000fc00000000000 */
[----:B------:R-:W-:-:S00]  /*a090*/  NOP ;  /* 0x0000000000007918 */ /* 0x000fc00000000000 */
[----:B------:R-:W-:-:S00]  /*a0a0*/  NOP ;  /* 0x0000000000007918 */ /* 0x000fc00000000000 */
[----:B------:R-:W-:-:S00]  /*a0b0*/  NOP ;  /* 0x0000000000007918 */ /* 0x000fc00000000000 */
[----:B------:R-:W-:-:S00]  /*a0c0*/  NOP ;  /* 0x0000000000007918 */ /* 0x000fc00000000000 */
[----:B------:R-:W-:-:S00]  /*a0d0*/  NOP ;  /* 0x0000000000007918 */ /* 0x000fc00000000000 */
[----:B------:R-:W-:-:S00]  /*a0e0*/  NOP ;  /* 0x0000000000007918 */ /* 0x000fc00000000000 */
[----:B------:R-:W-:-:S00]  /*a0f0*/  NOP ;  /* 0x0000000000007918 */ /* 0x000fc00000000000 */
.L_x_293:


//--------------------- .nv.shared._Z10knn_kernelPK6float2iS1_iP6PairIFi --------------------------
	.section	.nv.shared._Z10knn_kernelPK6float2iS1_iP6PairIFi,"aw",@nobits
	.sectionflags	@""
	.align	16
	.zero		1024


//--------------------- .nv.shared.reserved.0     --------------------------
	.section	.nv.shared.reserved.0,"aw",@nobits
	.weak		__nv_reservedSMEM_offset_0_alias
	.size		__nv_reservedSMEM_offset_0_alias, 0, 64
	.other		__nv_reservedSMEM_offset_0_alias,@"STO_CUDA_RESERVED_SHARED STV_DEFAULT"
__nv_reservedSMEM_offset_0_alias:
	.zero		0
	.zero		64


//--------------------- .nv.constant0._Z10knn_kernelPK6float2iS1_iP6PairIFi --------------------------
	.section	.nv.constant0._Z10knn_kernelPK6float2iS1_iP6PairIFi,"a",@progbits
	.sectionflags	@""
	.align	4
.nv.constant0._Z10knn_kernelPK6float2iS1_iP6PairIFi:
	.zero		940


//--------------------- SYMBOLS --------------------------

	.type		.nv.reservedSmem.offset0,@object
	.size		.nv.reservedSmem.offset0,0x4
	.type		.nv.reservedSmem.cap,@object
	.size		.nv.reservedSmem.cap,0x4
